//
// Generated by NVIDIA NVVM Compiler
//
// Compiler Build ID: CL-36424714
// Cuda compilation tools, release 13.0, V13.0.88
// Based on NVVM 20.0.0
//

.version 9.0
.target sm_100
.address_size 64

	// .globl	_Z13sumReduction1PdS_ii
// _ZZ10matrixMulSPdS_S_iiiE2Ax has been demoted
// _ZZ10matrixMulSPdS_S_iiiE2Bx has been demoted
// _ZZ9transposePdS_iiE4temp has been demoted
.extern .shared .align 16 .b8 temp[];

.visible .entry _Z13sumReduction1PdS_ii(
	.param .u64 .ptr .align 1 _Z13sumReduction1PdS_ii_param_0,
	.param .u64 .ptr .align 1 _Z13sumReduction1PdS_ii_param_1,
	.param .u32 _Z13sumReduction1PdS_ii_param_2,
	.param .u32 _Z13sumReduction1PdS_ii_param_3
)
{
	.reg .pred 	%p<7>;
	.reg .b32 	%r<20>;
	.reg .b64 	%rd<9>;
	.reg .b64 	%fd<15>;

	ld.param.u64 	%rd2, [_Z13sumReduction1PdS_ii_param_0];
	ld.param.u64 	%rd3, [_Z13sumReduction1PdS_ii_param_1];
	ld.param.u32 	%r10, [_Z13sumReduction1PdS_ii_param_3];
	mov.u32 	%r1, %tid.x;
	setp.ge.s32 	%p1, %r1, %r10;
	mov.f64 	%fd14, 0d0000000000000000;
	@%p1 bra 	$L__BB0_3;
	mov.u32 	%r11, %ctaid.y;
	mul.lo.s32 	%r2, %r10, %r11;
	mov.u32 	%r3, %ntid.x;
	cvta.to.global.u64 	%rd1, %rd3;
	mov.f64 	%fd14, 0d0000000000000000;
	mov.u32 	%r18, %r1;
$L__BB0_2:
	add.s32 	%r12, %r18, %r2;
	mul.wide.s32 	%rd4, %r12, 8;
	add.s64 	%rd5, %rd1, %rd4;
	ld.global.f64 	%fd6, [%rd5];
	add.f64 	%fd14, %fd14, %fd6;
	add.s32 	%r18, %r18, %r3;
	setp.lt.s32 	%p2, %r18, %r10;
	@%p2 bra 	$L__BB0_2;
$L__BB0_3:
	shl.b32 	%r13, %r1, 3;
	mov.u32 	%r14, temp;
	add.s32 	%r6, %r14, %r13;
	st.shared.f64 	[%r6], %fd14;
	bar.sync 	0;
	mov.u32 	%r19, %ntid.x;
	setp.lt.u32 	%p3, %r19, 2;
	@%p3 bra 	$L__BB0_7;
$L__BB0_4:
	shr.u32 	%r9, %r19, 1;
	setp.ge.u32 	%p4, %r1, %r9;
	@%p4 bra 	$L__BB0_6;
	shl.b32 	%r15, %r9, 3;
	add.s32 	%r16, %r6, %r15;
	ld.shared.f64 	%fd7, [%r16];
	ld.shared.f64 	%fd8, [%r6];
	add.f64 	%fd9, %fd7, %fd8;
	st.shared.f64 	[%r6], %fd9;
$L__BB0_6:
	bar.sync 	0;
	setp.gt.u32 	%p5, %r19, 3;
	mov.u32 	%r19, %r9;
	@%p5 bra 	$L__BB0_4;
$L__BB0_7:
	setp.ne.s32 	%p6, %r1, 0;
	@%p6 bra 	$L__BB0_9;
	ld.shared.f64 	%fd10, [temp];
	cvt.rn.f64.s32 	%fd11, %r10;
	div.rn.f64 	%fd12, %fd10, %fd11;
	mov.u32 	%r17, %ctaid.y;
	cvta.to.global.u64 	%rd6, %rd2;
	mul.wide.u32 	%rd7, %r17, 8;
	add.s64 	%rd8, %rd6, %rd7;
	st.global.f64 	[%rd8], %fd12;
$L__BB0_9:
	ret;

}
	// .globl	_Z20sumReduction1_unrollPdS_ii
.visible .entry _Z20sumReduction1_unrollPdS_ii(
	.param .u64 .ptr .align 1 _Z20sumReduction1_unrollPdS_ii_param_0,
	.param .u64 .ptr .align 1 _Z20sumReduction1_unrollPdS_ii_param_1,
	.param .u32 _Z20sumReduction1_unrollPdS_ii_param_2,
	.param .u32 _Z20sumReduction1_unrollPdS_ii_param_3
)
{
	.reg .pred 	%p<9>;
	.reg .b32 	%r<20>;
	.reg .b64 	%rd<9>;
	.reg .b64 	%fd<33>;

	ld.param.u64 	%rd2, [_Z20sumReduction1_unrollPdS_ii_param_0];
	ld.param.u64 	%rd3, [_Z20sumReduction1_unrollPdS_ii_param_1];
	ld.param.u32 	%r10, [_Z20sumReduction1_unrollPdS_ii_param_3];
	mov.u32 	%r1, %tid.x;
	setp.ge.s32 	%p1, %r1, %r10;
	mov.f64 	%fd32, 0d0000000000000000;
	@%p1 bra 	$L__BB1_3;
	mov.u32 	%r11, %ctaid.y;
	mul.lo.s32 	%r2, %r10, %r11;
	mov.u32 	%r3, %ntid.x;
	cvta.to.global.u64 	%rd1, %rd3;
	mov.f64 	%fd32, 0d0000000000000000;
	mov.u32 	%r18, %r1;
$L__BB1_2:
	add.s32 	%r12, %r18, %r2;
	mul.wide.s32 	%rd4, %r12, 8;
	add.s64 	%rd5, %rd1, %rd4;
	ld.global.f64 	%fd6, [%rd5];
	add.f64 	%fd32, %fd32, %fd6;
	add.s32 	%r18, %r18, %r3;
	setp.lt.s32 	%p2, %r18, %r10;
	@%p2 bra 	$L__BB1_2;
$L__BB1_3:
	shl.b32 	%r13, %r1, 3;
	mov.u32 	%r14, temp;
	add.s32 	%r6, %r14, %r13;
	st.shared.f64 	[%r6], %fd32;
	bar.sync 	0;
	mov.u32 	%r7, %ntid.x;
	setp.lt.u32 	%p3, %r7, 66;
	@%p3 bra 	$L__BB1_8;
	mov.u32 	%r19, %r7;
$L__BB1_5:
	shr.u32 	%r9, %r19, 1;
	setp.ge.u32 	%p4, %r1, %r9;
	@%p4 bra 	$L__BB1_7;
	shl.b32 	%r15, %r9, 3;
	add.s32 	%r16, %r6, %r15;
	ld.shared.f64 	%fd7, [%r16];
	ld.shared.f64 	%fd8, [%r6];
	add.f64 	%fd9, %fd7, %fd8;
	st.shared.f64 	[%r6], %fd9;
$L__BB1_7:
	bar.sync 	0;
	setp.gt.u32 	%p5, %r19, 131;
	mov.u32 	%r19, %r9;
	@%p5 bra 	$L__BB1_5;
$L__BB1_8:
	setp.gt.u32 	%p6, %r1, 31;
	@%p6 bra 	$L__BB1_13;
	setp.lt.u32 	%p7, %r7, 33;
	@%p7 bra 	$L__BB1_11;
	ld.volatile.shared.f64 	%fd10, [%r6+256];
	ld.volatile.shared.f64 	%fd11, [%r6];
	add.f64 	%fd12, %fd10, %fd11;
	st.volatile.shared.f64 	[%r6], %fd12;
$L__BB1_11:
	ld.volatile.shared.f64 	%fd13, [%r6+128];
	ld.volatile.shared.f64 	%fd14, [%r6];
	add.f64 	%fd15, %fd13, %fd14;
	st.volatile.shared.f64 	[%r6], %fd15;
	ld.volatile.shared.f64 	%fd16, [%r6+64];
	ld.volatile.shared.f64 	%fd17, [%r6];
	add.f64 	%fd18, %fd16, %fd17;
	st.volatile.shared.f64 	[%r6], %fd18;
	ld.volatile.shared.f64 	%fd19, [%r6+32];
	ld.volatile.shared.f64 	%fd20, [%r6];
	add.f64 	%fd21, %fd19, %fd20;
	st.volatile.shared.f64 	[%r6], %fd21;
	ld.volatile.shared.f64 	%fd22, [%r6+16];
	ld.volatile.shared.f64 	%fd23, [%r6];
	add.f64 	%fd24, %fd22, %fd23;
	st.volatile.shared.f64 	[%r6], %fd24;
	ld.volatile.shared.f64 	%fd25, [%r6+8];
	ld.volatile.shared.f64 	%fd26, [%r6];
	add.f64 	%fd27, %fd25, %fd26;
	st.volatile.shared.f64 	[%r6], %fd27;
	setp.ne.s32 	%p8, %r1, 0;
	@%p8 bra 	$L__BB1_13;
	ld.volatile.shared.f64 	%fd28, [temp];
	cvt.rn.f64.s32 	%fd29, %r10;
	div.rn.f64 	%fd30, %fd28, %fd29;
	mov.u32 	%r17, %ctaid.y;
	cvta.to.global.u64 	%rd6, %rd2;
	mul.wide.u32 	%rd7, %r17, 8;
	add.s64 	%rd8, %rd6, %rd7;
	st.global.f64 	[%rd8], %fd30;
$L__BB1_13:
	ret;

}
	// .globl	_Z22sumReduction1_templateILj1EEvPdS0_ii
.visible .entry _Z22sumReduction1_templateILj1EEvPdS0_ii(
	.param .u64 .ptr .align 1 _Z22sumReduction1_templateILj1EEvPdS0_ii_param_0,
	.param .u64 .ptr .align 1 _Z22sumReduction1_templateILj1EEvPdS0_ii_param_1,
	.param .u32 _Z22sumReduction1_templateILj1EEvPdS0_ii_param_2,
	.param .u32 _Z22sumReduction1_templateILj1EEvPdS0_ii_param_3
)
{
	.reg .pred 	%p<4>;
	.reg .b32 	%r<14>;
	.reg .b64 	%rd<9>;
	.reg .b64 	%fd<12>;

	ld.param.u64 	%rd2, [_Z22sumReduction1_templateILj1EEvPdS0_ii_param_0];
	ld.param.u64 	%rd3, [_Z22sumReduction1_templateILj1EEvPdS0_ii_param_1];
	ld.param.u32 	%r6, [_Z22sumReduction1_templateILj1EEvPdS0_ii_param_3];
	mov.u32 	%r1, %tid.x;
	setp.ge.s32 	%p1, %r1, %r6;
	mov.f64 	%fd11, 0d0000000000000000;
	@%p1 bra 	$L__BB2_3;
	mov.u32 	%r7, %ctaid.y;
	mul.lo.s32 	%r2, %r6, %r7;
	mov.u32 	%r3, %ntid.x;
	cvta.to.global.u64 	%rd1, %rd3;
	mov.f64 	%fd11, 0d0000000000000000;
	mov.u32 	%r13, %r1;
$L__BB2_2:
	add.s32 	%r8, %r13, %r2;
	mul.wide.s32 	%rd4, %r8, 8;
	add.s64 	%rd5, %rd1, %rd4;
	ld.global.f64 	%fd6, [%rd5];
	add.f64 	%fd11, %fd11, %fd6;
	add.s32 	%r13, %r13, %r3;
	setp.lt.s32 	%p2, %r13, %r6;
	@%p2 bra 	$L__BB2_2;
$L__BB2_3:
	shl.b32 	%r9, %r1, 3;
	mov.u32 	%r10, temp;
	add.s32 	%r11, %r10, %r9;
	st.shared.f64 	[%r11], %fd11;
	bar.sync 	0;
	setp.ne.s32 	%p3, %r1, 0;
	@%p3 bra 	$L__BB2_5;
	ld.volatile.shared.f64 	%fd7, [temp];
	cvt.rn.f64.s32 	%fd8, %r6;
	div.rn.f64 	%fd9, %fd7, %fd8;
	mov.u32 	%r12, %ctaid.y;
	cvta.to.global.u64 	%rd6, %rd2;
	mul.wide.u32 	%rd7, %r12, 8;
	add.s64 	%rd8, %rd6, %rd7;
	st.global.f64 	[%rd8], %fd9;
$L__BB2_5:
	ret;

}
	// .globl	_Z22sumReduction1_templateILj2EEvPdS0_ii
.visible .entry _Z22sumReduction1_templateILj2EEvPdS0_ii(
	.param .u64 .ptr .align 1 _Z22sumReduction1_templateILj2EEvPdS0_ii_param_0,
	.param .u64 .ptr .align 1 _Z22sumReduction1_templateILj2EEvPdS0_ii_param_1,
	.param .u32 _Z22sumReduction1_templateILj2EEvPdS0_ii_param_2,
	.param .u32 _Z22sumReduction1_templateILj2EEvPdS0_ii_param_3
)
{
	.reg .pred 	%p<5>;
	.reg .b32 	%r<14>;
	.reg .b64 	%rd<9>;
	.reg .b64 	%fd<15>;

	ld.param.u64 	%rd2, [_Z22sumReduction1_templateILj2EEvPdS0_ii_param_0];
	ld.param.u64 	%rd3, [_Z22sumReduction1_templateILj2EEvPdS0_ii_param_1];
	ld.param.u32 	%r7, [_Z22sumReduction1_templateILj2EEvPdS0_ii_param_3];
	mov.u32 	%r1, %tid.x;
	setp.ge.s32 	%p1, %r1, %r7;
	mov.f64 	%fd14, 0d0000000000000000;
	@%p1 bra 	$L__BB3_3;
	mov.u32 	%r8, %ctaid.y;
	mul.lo.s32 	%r2, %r7, %r8;
	mov.u32 	%r3, %ntid.x;
	cvta.to.global.u64 	%rd1, %rd3;
	mov.f64 	%fd14, 0d0000000000000000;
	mov.u32 	%r13, %r1;
$L__BB3_2:
	add.s32 	%r9, %r13, %r2;
	mul.wide.s32 	%rd4, %r9, 8;
	add.s64 	%rd5, %rd1, %rd4;
	ld.global.f64 	%fd6, [%rd5];
	add.f64 	%fd14, %fd14, %fd6;
	add.s32 	%r13, %r13, %r3;
	setp.lt.s32 	%p2, %r13, %r7;
	@%p2 bra 	$L__BB3_2;
$L__BB3_3:
	shl.b32 	%r10, %r1, 3;
	mov.u32 	%r11, temp;
	add.s32 	%r6, %r11, %r10;
	st.shared.f64 	[%r6], %fd14;
	bar.sync 	0;
	setp.gt.u32 	%p3, %r1, 31;
	@%p3 bra 	$L__BB3_6;
	ld.volatile.shared.f64 	%fd7, [%r6+8];
	ld.volatile.shared.f64 	%fd8, [%r6];
	add.f64 	%fd9, %fd7, %fd8;
	st.volatile.shared.f64 	[%r6], %fd9;
	setp.ne.s32 	%p4, %r1, 0;
	@%p4 bra 	$L__BB3_6;
	ld.volatile.shared.f64 	%fd10, [temp];
	cvt.rn.f64.s32 	%fd11, %r7;
	div.rn.f64 	%fd12, %fd10, %fd11;
	mov.u32 	%r12, %ctaid.y;
	cvta.to.global.u64 	%rd6, %rd2;
	mul.wide.u32 	%rd7, %r12, 8;
	add.s64 	%rd8, %rd6, %rd7;
	st.global.f64 	[%rd8], %fd12;
$L__BB3_6:
	ret;

}
	// .globl	_Z22sumReduction1_templateILj4EEvPdS0_ii
.visible .entry _Z22sumReduction1_templateILj4EEvPdS0_ii(
	.param .u64 .ptr .align 1 _Z22sumReduction1_templateILj4EEvPdS0_ii_param_0,
	.param .u64 .ptr .align 1 _Z22sumReduction1_templateILj4EEvPdS0_ii_param_1,
	.param .u32 _Z22sumReduction1_templateILj4EEvPdS0_ii_param_2,
	.param .u32 _Z22sumReduction1_templateILj4EEvPdS0_ii_param_3
)
{
	.reg .pred 	%p<5>;
	.reg .b32 	%r<14>;
	.reg .b64 	%rd<9>;
	.reg .b64 	%fd<18>;

	ld.param.u64 	%rd2, [_Z22sumReduction1_templateILj4EEvPdS0_ii_param_0];
	ld.param.u64 	%rd3, [_Z22sumReduction1_templateILj4EEvPdS0_ii_param_1];
	ld.param.u32 	%r7, [_Z22sumReduction1_templateILj4EEvPdS0_ii_param_3];
	mov.u32 	%r1, %tid.x;
	setp.ge.s32 	%p1, %r1, %r7;
	mov.f64 	%fd17, 0d0000000000000000;
	@%p1 bra 	$L__BB4_3;
	mov.u32 	%r8, %ctaid.y;
	mul.lo.s32 	%r2, %r7, %r8;
	mov.u32 	%r3, %ntid.x;
	cvta.to.global.u64 	%rd1, %rd3;
	mov.f64 	%fd17, 0d0000000000000000;
	mov.u32 	%r13, %r1;
$L__BB4_2:
	add.s32 	%r9, %r13, %r2;
	mul.wide.s32 	%rd4, %r9, 8;
	add.s64 	%rd5, %rd1, %rd4;
	ld.global.f64 	%fd6, [%rd5];
	add.f64 	%fd17, %fd17, %fd6;
	add.s32 	%r13, %r13, %r3;
	setp.lt.s32 	%p2, %r13, %r7;
	@%p2 bra 	$L__BB4_2;
$L__BB4_3:
	shl.b32 	%r10, %r1, 3;
	mov.u32 	%r11, temp;
	add.s32 	%r6, %r11, %r10;
	st.shared.f64 	[%r6], %fd17;
	bar.sync 	0;
	setp.gt.u32 	%p3, %r1, 31;
	@%p3 bra 	$L__BB4_6;
	ld.volatile.shared.f64 	%fd7, [%r6+16];
	ld.volatile.shared.f64 	%fd8, [%r6];
	add.f64 	%fd9, %fd7, %fd8;
	st.volatile.shared.f64 	[%r6], %fd9;
	ld.volatile.shared.f64 	%fd10, [%r6+8];
	ld.volatile.shared.f64 	%fd11, [%r6];
	add.f64 	%fd12, %fd10, %fd11;
	st.volatile.shared.f64 	[%r6], %fd12;
	setp.ne.s32 	%p4, %r1, 0;
	@%p4 bra 	$L__BB4_6;
	ld.volatile.shared.f64 	%fd13, [temp];
	cvt.rn.f64.s32 	%fd14, %r7;
	div.rn.f64 	%fd15, %fd13, %fd14;
	mov.u32 	%r12, %ctaid.y;
	cvta.to.global.u64 	%rd6, %rd2;
	mul.wide.u32 	%rd7, %r12, 8;
	add.s64 	%rd8, %rd6, %rd7;
	st.global.f64 	[%rd8], %fd15;
$L__BB4_6:
	ret;

}
	// .globl	_Z22sumReduction1_templateILj8EEvPdS0_ii
.visible .entry _Z22sumReduction1_templateILj8EEvPdS0_ii(
	.param .u64 .ptr .align 1 _Z22sumReduction1_templateILj8EEvPdS0_ii_param_0,
	.param .u64 .ptr .align 1 _Z22sumReduction1_templateILj8EEvPdS0_ii_param_1,
	.param .u32 _Z22sumReduction1_templateILj8EEvPdS0_ii_param_2,
	.param .u32 _Z22sumReduction1_templateILj8EEvPdS0_ii_param_3
)
{
	.reg .pred 	%p<5>;
	.reg .b32 	%r<14>;
	.reg .b64 	%rd<9>;
	.reg .b64 	%fd<21>;

	ld.param.u64 	%rd2, [_Z22sumReduction1_templateILj8EEvPdS0_ii_param_0];
	ld.param.u64 	%rd3, [_Z22sumReduction1_templateILj8EEvPdS0_ii_param_1];
	ld.param.u32 	%r7, [_Z22sumReduction1_templateILj8EEvPdS0_ii_param_3];
	mov.u32 	%r1, %tid.x;
	setp.ge.s32 	%p1, %r1, %r7;
	mov.f64 	%fd20, 0d0000000000000000;
	@%p1 bra 	$L__BB5_3;
	mov.u32 	%r8, %ctaid.y;
	mul.lo.s32 	%r2, %r7, %r8;
	mov.u32 	%r3, %ntid.x;
	cvta.to.global.u64 	%rd1, %rd3;
	mov.f64 	%fd20, 0d0000000000000000;
	mov.u32 	%r13, %r1;
$L__BB5_2:
	add.s32 	%r9, %r13, %r2;
	mul.wide.s32 	%rd4, %r9, 8;
	add.s64 	%rd5, %rd1, %rd4;
	ld.global.f64 	%fd6, [%rd5];
	add.f64 	%fd20, %fd20, %fd6;
	add.s32 	%r13, %r13, %r3;
	setp.lt.s32 	%p2, %r13, %r7;
	@%p2 bra 	$L__BB5_2;
$L__BB5_3:
	shl.b32 	%r10, %r1, 3;
	mov.u32 	%r11, temp;
	add.s32 	%r6, %r11, %r10;
	st.shared.f64 	[%r6], %fd20;
	bar.sync 	0;
	setp.gt.u32 	%p3, %r1, 31;
	@%p3 bra 	$L__BB5_6;
	ld.volatile.shared.f64 	%fd7, [%r6+32];
	ld.volatile.shared.f64 	%fd8, [%r6];
	add.f64 	%fd9, %fd7, %fd8;
	st.volatile.shared.f64 	[%r6], %fd9;
	ld.volatile.shared.f64 	%fd10, [%r6+16];
	ld.volatile.shared.f64 	%fd11, [%r6];
	add.f64 	%fd12, %fd10, %fd11;
	st.volatile.shared.f64 	[%r6], %fd12;
	ld.volatile.shared.f64 	%fd13, [%r6+8];
	ld.volatile.shared.f64 	%fd14, [%r6];
	add.f64 	%fd15, %fd13, %fd14;
	st.volatile.shared.f64 	[%r6], %fd15;
	setp.ne.s32 	%p4, %r1, 0;
	@%p4 bra 	$L__BB5_6;
	ld.volatile.shared.f64 	%fd16, [temp];
	cvt.rn.f64.s32 	%fd17, %r7;
	div.rn.f64 	%fd18, %fd16, %fd17;
	mov.u32 	%r12, %ctaid.y;
	cvta.to.global.u64 	%rd6, %rd2;
	mul.wide.u32 	%rd7, %r12, 8;
	add.s64 	%rd8, %rd6, %rd7;
	st.global.f64 	[%rd8], %fd18;
$L__BB5_6:
	ret;

}
	// .globl	_Z22sumReduction1_templateILj16EEvPdS0_ii
.visible .entry _Z22sumReduction1_templateILj16EEvPdS0_ii(
	.param .u64 .ptr .align 1 _Z22sumReduction1_templateILj16EEvPdS0_ii_param_0,
	.param .u64 .ptr .align 1 _Z22sumReduction1_templateILj16EEvPdS0_ii_param_1,
	.param .u32 _Z22sumReduction1_templateILj16EEvPdS0_ii_param_2,
	.param .u32 _Z22sumReduction1_templateILj16EEvPdS0_ii_param_3
)
{
	.reg .pred 	%p<5>;
	.reg .b32 	%r<14>;
	.reg .b64 	%rd<9>;
	.reg .b64 	%fd<24>;

	ld.param.u64 	%rd2, [_Z22sumReduction1_templateILj16EEvPdS0_ii_param_0];
	ld.param.u64 	%rd3, [_Z22sumReduction1_templateILj16EEvPdS0_ii_param_1];
	ld.param.u32 	%r7, [_Z22sumReduction1_templateILj16EEvPdS0_ii_param_3];
	mov.u32 	%r1, %tid.x;
	setp.ge.s32 	%p1, %r1, %r7;
	mov.f64 	%fd23, 0d0000000000000000;
	@%p1 bra 	$L__BB6_3;
	mov.u32 	%r8, %ctaid.y;
	mul.lo.s32 	%r2, %r7, %r8;
	mov.u32 	%r3, %ntid.x;
	cvta.to.global.u64 	%rd1, %rd3;
	mov.f64 	%fd23, 0d0000000000000000;
	mov.u32 	%r13, %r1;
$L__BB6_2:
	add.s32 	%r9, %r13, %r2;
	mul.wide.s32 	%rd4, %r9, 8;
	add.s64 	%rd5, %rd1, %rd4;
	ld.global.f64 	%fd6, [%rd5];
	add.f64 	%fd23, %fd23, %fd6;
	add.s32 	%r13, %r13, %r3;
	setp.lt.s32 	%p2, %r13, %r7;
	@%p2 bra 	$L__BB6_2;
$L__BB6_3:
	shl.b32 	%r10, %r1, 3;
	mov.u32 	%r11, temp;
	add.s32 	%r6, %r11, %r10;
	st.shared.f64 	[%r6], %fd23;
	bar.sync 	0;
	setp.gt.u32 	%p3, %r1, 31;
	@%p3 bra 	$L__BB6_6;
	ld.volatile.shared.f64 	%fd7, [%r6+64];
	ld.volatile.shared.f64 	%fd8, [%r6];
	add.f64 	%fd9, %fd7, %fd8;
	st.volatile.shared.f64 	[%r6], %fd9;
	ld.volatile.shared.f64 	%fd10, [%r6+32];
	ld.volatile.shared.f64 	%fd11, [%r6];
	add.f64 	%fd12, %fd10, %fd11;
	st.volatile.shared.f64 	[%r6], %fd12;
	ld.volatile.shared.f64 	%fd13, [%r6+16];
	ld.volatile.shared.f64 	%fd14, [%r6];
	add.f64 	%fd15, %fd13, %fd14;
	st.volatile.shared.f64 	[%r6], %fd15;
	ld.volatile.shared.f64 	%fd16, [%r6+8];
	ld.volatile.shared.f64 	%fd17, [%r6];
	add.f64 	%fd18, %fd16, %fd17;
	st.volatile.shared.f64 	[%r6], %fd18;
	setp.ne.s32 	%p4, %r1, 0;
	@%p4 bra 	$L__BB6_6;
	ld.volatile.shared.f64 	%fd19, [temp];
	cvt.rn.f64.s32 	%fd20, %r7;
	div.rn.f64 	%fd21, %fd19, %fd20;
	mov.u32 	%r12, %ctaid.y;
	cvta.to.global.u64 	%rd6, %rd2;
	mul.wide.u32 	%rd7, %r12, 8;
	add.s64 	%rd8, %rd6, %rd7;
	st.global.f64 	[%rd8], %fd21;
$L__BB6_6:
	ret;

}
	// .globl	_Z22sumReduction1_templateILj32EEvPdS0_ii
.visible .entry _Z22sumReduction1_templateILj32EEvPdS0_ii(
	.param .u64 .ptr .align 1 _Z22sumReduction1_templateILj32EEvPdS0_ii_param_0,
	.param .u64 .ptr .align 1 _Z22sumReduction1_templateILj32EEvPdS0_ii_param_1,
	.param .u32 _Z22sumReduction1_templateILj32EEvPdS0_ii_param_2,
	.param .u32 _Z22sumReduction1_templateILj32EEvPdS0_ii_param_3
)
{
	.reg .pred 	%p<5>;
	.reg .b32 	%r<14>;
	.reg .b64 	%rd<9>;
	.reg .b64 	%fd<27>;

	ld.param.u64 	%rd2, [_Z22sumReduction1_templateILj32EEvPdS0_ii_param_0];
	ld.param.u64 	%rd3, [_Z22sumReduction1_templateILj32EEvPdS0_ii_param_1];
	ld.param.u32 	%r7, [_Z22sumReduction1_templateILj32EEvPdS0_ii_param_3];
	mov.u32 	%r1, %tid.x;
	setp.ge.s32 	%p1, %r1, %r7;
	mov.f64 	%fd26, 0d0000000000000000;
	@%p1 bra 	$L__BB7_3;
	mov.u32 	%r8, %ctaid.y;
	mul.lo.s32 	%r2, %r7, %r8;
	mov.u32 	%r3, %ntid.x;
	cvta.to.global.u64 	%rd1, %rd3;
	mov.f64 	%fd26, 0d0000000000000000;
	mov.u32 	%r13, %r1;
$L__BB7_2:
	add.s32 	%r9, %r13, %r2;
	mul.wide.s32 	%rd4, %r9, 8;
	add.s64 	%rd5, %rd1, %rd4;
	ld.global.f64 	%fd6, [%rd5];
	add.f64 	%fd26, %fd26, %fd6;
	add.s32 	%r13, %r13, %r3;
	setp.lt.s32 	%p2, %r13, %r7;
	@%p2 bra 	$L__BB7_2;
$L__BB7_3:
	shl.b32 	%r10, %r1, 3;
	mov.u32 	%r11, temp;
	add.s32 	%r6, %r11, %r10;
	st.shared.f64 	[%r6], %fd26;
	bar.sync 	0;
	setp.gt.u32 	%p3, %r1, 31;
	@%p3 bra 	$L__BB7_6;
	ld.volatile.shared.f64 	%fd7, [%r6+128];
	ld.volatile.shared.f64 	%fd8, [%r6];
	add.f64 	%fd9, %fd7, %fd8;
	st.volatile.shared.f64 	[%r6], %fd9;
	ld.volatile.shared.f64 	%fd10, [%r6+64];
	ld.volatile.shared.f64 	%fd11, [%r6];
	add.f64 	%fd12, %fd10, %fd11;
	st.volatile.shared.f64 	[%r6], %fd12;
	ld.volatile.shared.f64 	%fd13, [%r6+32];
	ld.volatile.shared.f64 	%fd14, [%r6];
	add.f64 	%fd15, %fd13, %fd14;
	st.volatile.shared.f64 	[%r6], %fd15;
	ld.volatile.shared.f64 	%fd16, [%r6+16];
	ld.volatile.shared.f64 	%fd17, [%r6];
	add.f64 	%fd18, %fd16, %fd17;
	st.volatile.shared.f64 	[%r6], %fd18;
	ld.volatile.shared.f64 	%fd19, [%r6+8];
	ld.volatile.shared.f64 	%fd20, [%r6];
	add.f64 	%fd21, %fd19, %fd20;
	st.volatile.shared.f64 	[%r6], %fd21;
	setp.ne.s32 	%p4, %r1, 0;
	@%p4 bra 	$L__BB7_6;
	ld.volatile.shared.f64 	%fd22, [temp];
	cvt.rn.f64.s32 	%fd23, %r7;
	div.rn.f64 	%fd24, %fd22, %fd23;
	mov.u32 	%r12, %ctaid.y;
	cvta.to.global.u64 	%rd6, %rd2;
	mul.wide.u32 	%rd7, %r12, 8;
	add.s64 	%rd8, %rd6, %rd7;
	st.global.f64 	[%rd8], %fd24;
$L__BB7_6:
	ret;

}
	// .globl	_Z22sumReduction1_templateILj64EEvPdS0_ii
.visible .entry _Z22sumReduction1_templateILj64EEvPdS0_ii(
	.param .u64 .ptr .align 1 _Z22sumReduction1_templateILj64EEvPdS0_ii_param_0,
	.param .u64 .ptr .align 1 _Z22sumReduction1_templateILj64EEvPdS0_ii_param_1,
	.param .u32 _Z22sumReduction1_templateILj64EEvPdS0_ii_param_2,
	.param .u32 _Z22sumReduction1_templateILj64EEvPdS0_ii_param_3
)
{
	.reg .pred 	%p<5>;
	.reg .b32 	%r<14>;
	.reg .b64 	%rd<9>;
	.reg .b64 	%fd<30>;

	ld.param.u64 	%rd2, [_Z22sumReduction1_templateILj64EEvPdS0_ii_param_0];
	ld.param.u64 	%rd3, [_Z22sumReduction1_templateILj64EEvPdS0_ii_param_1];
	ld.param.u32 	%r7, [_Z22sumReduction1_templateILj64EEvPdS0_ii_param_3];
	mov.u32 	%r1, %tid.x;
	setp.ge.s32 	%p1, %r1, %r7;
	mov.f64 	%fd29, 0d0000000000000000;
	@%p1 bra 	$L__BB8_3;
	mov.u32 	%r8, %ctaid.y;
	mul.lo.s32 	%r2, %r7, %r8;
	mov.u32 	%r3, %ntid.x;
	cvta.to.global.u64 	%rd1, %rd3;
	mov.f64 	%fd29, 0d0000000000000000;
	mov.u32 	%r13, %r1;
$L__BB8_2:
	add.s32 	%r9, %r13, %r2;
	mul.wide.s32 	%rd4, %r9, 8;
	add.s64 	%rd5, %rd1, %rd4;
	ld.global.f64 	%fd6, [%rd5];
	add.f64 	%fd29, %fd29, %fd6;
	add.s32 	%r13, %r13, %r3;
	setp.lt.s32 	%p2, %r13, %r7;
	@%p2 bra 	$L__BB8_2;
$L__BB8_3:
	shl.b32 	%r10, %r1, 3;
	mov.u32 	%r11, temp;
	add.s32 	%r6, %r11, %r10;
	st.shared.f64 	[%r6], %fd29;
	bar.sync 	0;
	setp.gt.u32 	%p3, %r1, 31;
	@%p3 bra 	$L__BB8_6;
	ld.volatile.shared.f64 	%fd7, [%r6+256];
	ld.volatile.shared.f64 	%fd8, [%r6];
	add.f64 	%fd9, %fd7, %fd8;
	st.volatile.shared.f64 	[%r6], %fd9;
	ld.volatile.shared.f64 	%fd10, [%r6+128];
	ld.volatile.shared.f64 	%fd11, [%r6];
	add.f64 	%fd12, %fd10, %fd11;
	st.volatile.shared.f64 	[%r6], %fd12;
	ld.volatile.shared.f64 	%fd13, [%r6+64];
	ld.volatile.shared.f64 	%fd14, [%r6];
	add.f64 	%fd15, %fd13, %fd14;
	st.volatile.shared.f64 	[%r6], %fd15;
	ld.volatile.shared.f64 	%fd16, [%r6+32];
	ld.volatile.shared.f64 	%fd17, [%r6];
	add.f64 	%fd18, %fd16, %fd17;
	st.volatile.shared.f64 	[%r6], %fd18;
	ld.volatile.shared.f64 	%fd19, [%r6+16];
	ld.volatile.shared.f64 	%fd20, [%r6];
	add.f64 	%fd21, %fd19, %fd20;
	st.volatile.shared.f64 	[%r6], %fd21;
	ld.volatile.shared.f64 	%fd22, [%r6+8];
	ld.volatile.shared.f64 	%fd23, [%r6];
	add.f64 	%fd24, %fd22, %fd23;
	st.volatile.shared.f64 	[%r6], %fd24;
	setp.ne.s32 	%p4, %r1, 0;
	@%p4 bra 	$L__BB8_6;
	ld.volatile.shared.f64 	%fd25, [temp];
	cvt.rn.f64.s32 	%fd26, %r7;
	div.rn.f64 	%fd27, %fd25, %fd26;
	mov.u32 	%r12, %ctaid.y;
	cvta.to.global.u64 	%rd6, %rd2;
	mul.wide.u32 	%rd7, %r12, 8;
	add.s64 	%rd8, %rd6, %rd7;
	st.global.f64 	[%rd8], %fd27;
$L__BB8_6:
	ret;

}
	// .globl	_Z22sumReduction1_templateILj128EEvPdS0_ii
.visible .entry _Z22sumReduction1_templateILj128EEvPdS0_ii(
	.param .u64 .ptr .align 1 _Z22sumReduction1_templateILj128EEvPdS0_ii_param_0,
	.param .u64 .ptr .align 1 _Z22sumReduction1_templateILj128EEvPdS0_ii_param_1,
	.param .u32 _Z22sumReduction1_templateILj128EEvPdS0_ii_param_2,
	.param .u32 _Z22sumReduction1_templateILj128EEvPdS0_ii_param_3
)
{
	.reg .pred 	%p<6>;
	.reg .b32 	%r<14>;
	.reg .b64 	%rd<9>;
	.reg .b64 	%fd<33>;

	ld.param.u64 	%rd2, [_Z22sumReduction1_templateILj128EEvPdS0_ii_param_0];
	ld.param.u64 	%rd3, [_Z22sumReduction1_templateILj128EEvPdS0_ii_param_1];
	ld.param.u32 	%r7, [_Z22sumReduction1_templateILj128EEvPdS0_ii_param_3];
	mov.u32 	%r1, %tid.x;
	setp.ge.s32 	%p1, %r1, %r7;
	mov.f64 	%fd32, 0d0000000000000000;
	@%p1 bra 	$L__BB9_3;
	mov.u32 	%r8, %ctaid.y;
	mul.lo.s32 	%r2, %r7, %r8;
	mov.u32 	%r3, %ntid.x;
	cvta.to.global.u64 	%rd1, %rd3;
	mov.f64 	%fd32, 0d0000000000000000;
	mov.u32 	%r13, %r1;
$L__BB9_2:
	add.s32 	%r9, %r13, %r2;
	mul.wide.s32 	%rd4, %r9, 8;
	add.s64 	%rd5, %rd1, %rd4;
	ld.global.f64 	%fd6, [%rd5];
	add.f64 	%fd32, %fd32, %fd6;
	add.s32 	%r13, %r13, %r3;
	setp.lt.s32 	%p2, %r13, %r7;
	@%p2 bra 	$L__BB9_2;
$L__BB9_3:
	shl.b32 	%r10, %r1, 3;
	mov.u32 	%r11, temp;
	add.s32 	%r6, %r11, %r10;
	st.shared.f64 	[%r6], %fd32;
	bar.sync 	0;
	setp.gt.u32 	%p3, %r1, 63;
	@%p3 bra 	$L__BB9_5;
	ld.shared.f64 	%fd7, [%r6+512];
	ld.shared.f64 	%fd8, [%r6];
	add.f64 	%fd9, %fd7, %fd8;
	st.shared.f64 	[%r6], %fd9;
$L__BB9_5:
	bar.sync 	0;
	setp.gt.u32 	%p4, %r1, 31;
	@%p4 bra 	$L__BB9_8;
	ld.volatile.shared.f64 	%fd10, [%r6+256];
	ld.volatile.shared.f64 	%fd11, [%r6];
	add.f64 	%fd12, %fd10, %fd11;
	st.volatile.shared.f64 	[%r6], %fd12;
	ld.volatile.shared.f64 	%fd13, [%r6+128];
	ld.volatile.shared.f64 	%fd14, [%r6];
	add.f64 	%fd15, %fd13, %fd14;
	st.volatile.shared.f64 	[%r6], %fd15;
	ld.volatile.shared.f64 	%fd16, [%r6+64];
	ld.volatile.shared.f64 	%fd17, [%r6];
	add.f64 	%fd18, %fd16, %fd17;
	st.volatile.shared.f64 	[%r6], %fd18;
	ld.volatile.shared.f64 	%fd19, [%r6+32];
	ld.volatile.shared.f64 	%fd20, [%r6];
	add.f64 	%fd21, %fd19, %fd20;
	st.volatile.shared.f64 	[%r6], %fd21;
	ld.volatile.shared.f64 	%fd22, [%r6+16];
	ld.volatile.shared.f64 	%fd23, [%r6];
	add.f64 	%fd24, %fd22, %fd23;
	st.volatile.shared.f64 	[%r6], %fd24;
	ld.volatile.shared.f64 	%fd25, [%r6+8];
	ld.volatile.shared.f64 	%fd26, [%r6];
	add.f64 	%fd27, %fd25, %fd26;
	st.volatile.shared.f64 	[%r6], %fd27;
	setp.ne.s32 	%p5, %r1, 0;
	@%p5 bra 	$L__BB9_8;
	ld.volatile.shared.f64 	%fd28, [temp];
	cvt.rn.f64.s32 	%fd29, %r7;
	div.rn.f64 	%fd30, %fd28, %fd29;
	mov.u32 	%r12, %ctaid.y;
	cvta.to.global.u64 	%rd6, %rd2;
	mul.wide.u32 	%rd7, %r12, 8;
	add.s64 	%rd8, %rd6, %rd7;
	st.global.f64 	[%rd8], %fd30;
$L__BB9_8:
	ret;

}
	// .globl	_Z22sumReduction1_templateILj256EEvPdS0_ii
.visible .entry _Z22sumReduction1_templateILj256EEvPdS0_ii(
	.param .u64 .ptr .align 1 _Z22sumReduction1_templateILj256EEvPdS0_ii_param_0,
	.param .u64 .ptr .align 1 _Z22sumReduction1_templateILj256EEvPdS0_ii_param_1,
	.param .u32 _Z22sumReduction1_templateILj256EEvPdS0_ii_param_2,
	.param .u32 _Z22sumReduction1_templateILj256EEvPdS0_ii_param_3
)
{
	.reg .pred 	%p<7>;
	.reg .b32 	%r<14>;
	.reg .b64 	%rd<9>;
	.reg .b64 	%fd<36>;

	ld.param.u64 	%rd2, [_Z22sumReduction1_templateILj256EEvPdS0_ii_param_0];
	ld.param.u64 	%rd3, [_Z22sumReduction1_templateILj256EEvPdS0_ii_param_1];
	ld.param.u32 	%r7, [_Z22sumReduction1_templateILj256EEvPdS0_ii_param_3];
	mov.u32 	%r1, %tid.x;
	setp.ge.s32 	%p1, %r1, %r7;
	mov.f64 	%fd35, 0d0000000000000000;
	@%p1 bra 	$L__BB10_3;
	mov.u32 	%r8, %ctaid.y;
	mul.lo.s32 	%r2, %r7, %r8;
	mov.u32 	%r3, %ntid.x;
	cvta.to.global.u64 	%rd1, %rd3;
	mov.f64 	%fd35, 0d0000000000000000;
	mov.u32 	%r13, %r1;
$L__BB10_2:
	add.s32 	%r9, %r13, %r2;
	mul.wide.s32 	%rd4, %r9, 8;
	add.s64 	%rd5, %rd1, %rd4;
	ld.global.f64 	%fd6, [%rd5];
	add.f64 	%fd35, %fd35, %fd6;
	add.s32 	%r13, %r13, %r3;
	setp.lt.s32 	%p2, %r13, %r7;
	@%p2 bra 	$L__BB10_2;
$L__BB10_3:
	shl.b32 	%r10, %r1, 3;
	mov.u32 	%r11, temp;
	add.s32 	%r6, %r11, %r10;
	st.shared.f64 	[%r6], %fd35;
	bar.sync 	0;
	setp.gt.u32 	%p3, %r1, 127;
	@%p3 bra 	$L__BB10_5;
	ld.shared.f64 	%fd7, [%r6+1024];
	ld.shared.f64 	%fd8, [%r6];
	add.f64 	%fd9, %fd7, %fd8;
	st.shared.f64 	[%r6], %fd9;
$L__BB10_5:
	bar.sync 	0;
	setp.gt.u32 	%p4, %r1, 63;
	@%p4 bra 	$L__BB10_7;
	ld.shared.f64 	%fd10, [%r6+512];
	ld.shared.f64 	%fd11, [%r6];
	add.f64 	%fd12, %fd10, %fd11;
	st.shared.f64 	[%r6], %fd12;
$L__BB10_7:
	bar.sync 	0;
	setp.gt.u32 	%p5, %r1, 31;
	@%p5 bra 	$L__BB10_10;
	ld.volatile.shared.f64 	%fd13, [%r6+256];
	ld.volatile.shared.f64 	%fd14, [%r6];
	add.f64 	%fd15, %fd13, %fd14;
	st.volatile.shared.f64 	[%r6], %fd15;
	ld.volatile.shared.f64 	%fd16, [%r6+128];
	ld.volatile.shared.f64 	%fd17, [%r6];
	add.f64 	%fd18, %fd16, %fd17;
	st.volatile.shared.f64 	[%r6], %fd18;
	ld.volatile.shared.f64 	%fd19, [%r6+64];
	ld.volatile.shared.f64 	%fd20, [%r6];
	add.f64 	%fd21, %fd19, %fd20;
	st.volatile.shared.f64 	[%r6], %fd21;
	ld.volatile.shared.f64 	%fd22, [%r6+32];
	ld.volatile.shared.f64 	%fd23, [%r6];
	add.f64 	%fd24, %fd22, %fd23;
	st.volatile.shared.f64 	[%r6], %fd24;
	ld.volatile.shared.f64 	%fd25, [%r6+16];
	ld.volatile.shared.f64 	%fd26, [%r6];
	add.f64 	%fd27, %fd25, %fd26;
	st.volatile.shared.f64 	[%r6], %fd27;
	ld.volatile.shared.f64 	%fd28, [%r6+8];
	ld.volatile.shared.f64 	%fd29, [%r6];
	add.f64 	%fd30, %fd28, %fd29;
	st.volatile.shared.f64 	[%r6], %fd30;
	setp.ne.s32 	%p6, %r1, 0;
	@%p6 bra 	$L__BB10_10;
	ld.volatile.shared.f64 	%fd31, [temp];
	cvt.rn.f64.s32 	%fd32, %r7;
	div.rn.f64 	%fd33, %fd31, %fd32;
	mov.u32 	%r12, %ctaid.y;
	cvta.to.global.u64 	%rd6, %rd2;
	mul.wide.u32 	%rd7, %r12, 8;
	add.s64 	%rd8, %rd6, %rd7;
	st.global.f64 	[%rd8], %fd33;
$L__BB10_10:
	ret;

}
	// .globl	_Z22sumReduction1_templateILj512EEvPdS0_ii
.visible .entry _Z22sumReduction1_templateILj512EEvPdS0_ii(
	.param .u64 .ptr .align 1 _Z22sumReduction1_templateILj512EEvPdS0_ii_param_0,
	.param .u64 .ptr .align 1 _Z22sumReduction1_templateILj512EEvPdS0_ii_param_1,
	.param .u32 _Z22sumReduction1_templateILj512EEvPdS0_ii_param_2,
	.param .u32 _Z22sumReduction1_templateILj512EEvPdS0_ii_param_3
)
{
	.reg .pred 	%p<8>;
	.reg .b32 	%r<14>;
	.reg .b64 	%rd<9>;
	.reg .b64 	%fd<39>;

	ld.param.u64 	%rd2, [_Z22sumReduction1_templateILj512EEvPdS0_ii_param_0];
	ld.param.u64 	%rd3, [_Z22sumReduction1_templateILj512EEvPdS0_ii_param_1];
	ld.param.u32 	%r7, [_Z22sumReduction1_templateILj512EEvPdS0_ii_param_3];
	mov.u32 	%r1, %tid.x;
	setp.ge.s32 	%p1, %r1, %r7;
	mov.f64 	%fd38, 0d0000000000000000;
	@%p1 bra 	$L__BB11_3;
	mov.u32 	%r8, %ctaid.y;
	mul.lo.s32 	%r2, %r7, %r8;
	mov.u32 	%r3, %ntid.x;
	cvta.to.global.u64 	%rd1, %rd3;
	mov.f64 	%fd38, 0d0000000000000000;
	mov.u32 	%r13, %r1;
$L__BB11_2:
	add.s32 	%r9, %r13, %r2;
	mul.wide.s32 	%rd4, %r9, 8;
	add.s64 	%rd5, %rd1, %rd4;
	ld.global.f64 	%fd6, [%rd5];
	add.f64 	%fd38, %fd38, %fd6;
	add.s32 	%r13, %r13, %r3;
	setp.lt.s32 	%p2, %r13, %r7;
	@%p2 bra 	$L__BB11_2;
$L__BB11_3:
	shl.b32 	%r10, %r1, 3;
	mov.u32 	%r11, temp;
	add.s32 	%r6, %r11, %r10;
	st.shared.f64 	[%r6], %fd38;
	bar.sync 	0;
	setp.gt.u32 	%p3, %r1, 255;
	@%p3 bra 	$L__BB11_5;
	ld.shared.f64 	%fd7, [%r6+2048];
	ld.shared.f64 	%fd8, [%r6];
	add.f64 	%fd9, %fd7, %fd8;
	st.shared.f64 	[%r6], %fd9;
$L__BB11_5:
	bar.sync 	0;
	setp.gt.u32 	%p4, %r1, 127;
	@%p4 bra 	$L__BB11_7;
	ld.shared.f64 	%fd10, [%r6+1024];
	ld.shared.f64 	%fd11, [%r6];
	add.f64 	%fd12, %fd10, %fd11;
	st.shared.f64 	[%r6], %fd12;
$L__BB11_7:
	bar.sync 	0;
	setp.gt.u32 	%p5, %r1, 63;
	@%p5 bra 	$L__BB11_9;
	ld.shared.f64 	%fd13, [%r6+512];
	ld.shared.f64 	%fd14, [%r6];
	add.f64 	%fd15, %fd13, %fd14;
	st.shared.f64 	[%r6], %fd15;
$L__BB11_9:
	bar.sync 	0;
	setp.gt.u32 	%p6, %r1, 31;
	@%p6 bra 	$L__BB11_12;
	ld.volatile.shared.f64 	%fd16, [%r6+256];
	ld.volatile.shared.f64 	%fd17, [%r6];
	add.f64 	%fd18, %fd16, %fd17;
	st.volatile.shared.f64 	[%r6], %fd18;
	ld.volatile.shared.f64 	%fd19, [%r6+128];
	ld.volatile.shared.f64 	%fd20, [%r6];
	add.f64 	%fd21, %fd19, %fd20;
	st.volatile.shared.f64 	[%r6], %fd21;
	ld.volatile.shared.f64 	%fd22, [%r6+64];
	ld.volatile.shared.f64 	%fd23, [%r6];
	add.f64 	%fd24, %fd22, %fd23;
	st.volatile.shared.f64 	[%r6], %fd24;
	ld.volatile.shared.f64 	%fd25, [%r6+32];
	ld.volatile.shared.f64 	%fd26, [%r6];
	add.f64 	%fd27, %fd25, %fd26;
	st.volatile.shared.f64 	[%r6], %fd27;
	ld.volatile.shared.f64 	%fd28, [%r6+16];
	ld.volatile.shared.f64 	%fd29, [%r6];
	add.f64 	%fd30, %fd28, %fd29;
	st.volatile.shared.f64 	[%r6], %fd30;
	ld.volatile.shared.f64 	%fd31, [%r6+8];
	ld.volatile.shared.f64 	%fd32, [%r6];
	add.f64 	%fd33, %fd31, %fd32;
	st.volatile.shared.f64 	[%r6], %fd33;
	setp.ne.s32 	%p7, %r1, 0;
	@%p7 bra 	$L__BB11_12;
	ld.volatile.shared.f64 	%fd34, [temp];
	cvt.rn.f64.s32 	%fd35, %r7;
	div.rn.f64 	%fd36, %fd34, %fd35;
	mov.u32 	%r12, %ctaid.y;
	cvta.to.global.u64 	%rd6, %rd2;
	mul.wide.u32 	%rd7, %r12, 8;
	add.s64 	%rd8, %rd6, %rd7;
	st.global.f64 	[%rd8], %fd36;
$L__BB11_12:
	ret;

}
	// .globl	_Z22sumReduction1_templateILj1024EEvPdS0_ii
.visible .entry _Z22sumReduction1_templateILj1024EEvPdS0_ii(
	.param .u64 .ptr .align 1 _Z22sumReduction1_templateILj1024EEvPdS0_ii_param_0,
	.param .u64 .ptr .align 1 _Z22sumReduction1_templateILj1024EEvPdS0_ii_param_1,
	.param .u32 _Z22sumReduction1_templateILj1024EEvPdS0_ii_param_2,
	.param .u32 _Z22sumReduction1_templateILj1024EEvPdS0_ii_param_3
)
{
	.reg .pred 	%p<9>;
	.reg .b32 	%r<14>;
	.reg .b64 	%rd<9>;
	.reg .b64 	%fd<42>;

	ld.param.u64 	%rd2, [_Z22sumReduction1_templateILj1024EEvPdS0_ii_param_0];
	ld.param.u64 	%rd3, [_Z22sumReduction1_templateILj1024EEvPdS0_ii_param_1];
	ld.param.u32 	%r7, [_Z22sumReduction1_templateILj1024EEvPdS0_ii_param_3];
	mov.u32 	%r1, %tid.x;
	setp.ge.s32 	%p1, %r1, %r7;
	mov.f64 	%fd41, 0d0000000000000000;
	@%p1 bra 	$L__BB12_3;
	mov.u32 	%r8, %ctaid.y;
	mul.lo.s32 	%r2, %r7, %r8;
	mov.u32 	%r3, %ntid.x;
	cvta.to.global.u64 	%rd1, %rd3;
	mov.f64 	%fd41, 0d0000000000000000;
	mov.u32 	%r13, %r1;
$L__BB12_2:
	add.s32 	%r9, %r13, %r2;
	mul.wide.s32 	%rd4, %r9, 8;
	add.s64 	%rd5, %rd1, %rd4;
	ld.global.f64 	%fd6, [%rd5];
	add.f64 	%fd41, %fd41, %fd6;
	add.s32 	%r13, %r13, %r3;
	setp.lt.s32 	%p2, %r13, %r7;
	@%p2 bra 	$L__BB12_2;
$L__BB12_3:
	shl.b32 	%r10, %r1, 3;
	mov.u32 	%r11, temp;
	add.s32 	%r6, %r11, %r10;
	st.shared.f64 	[%r6], %fd41;
	bar.sync 	0;
	setp.gt.u32 	%p3, %r1, 511;
	@%p3 bra 	$L__BB12_5;
	ld.shared.f64 	%fd7, [%r6+4096];
	ld.shared.f64 	%fd8, [%r6];
	add.f64 	%fd9, %fd7, %fd8;
	st.shared.f64 	[%r6], %fd9;
$L__BB12_5:
	bar.sync 	0;
	setp.gt.u32 	%p4, %r1, 255;
	@%p4 bra 	$L__BB12_7;
	ld.shared.f64 	%fd10, [%r6+2048];
	ld.shared.f64 	%fd11, [%r6];
	add.f64 	%fd12, %fd10, %fd11;
	st.shared.f64 	[%r6], %fd12;
$L__BB12_7:
	bar.sync 	0;
	setp.gt.u32 	%p5, %r1, 127;
	@%p5 bra 	$L__BB12_9;
	ld.shared.f64 	%fd13, [%r6+1024];
	ld.shared.f64 	%fd14, [%r6];
	add.f64 	%fd15, %fd13, %fd14;
	st.shared.f64 	[%r6], %fd15;
$L__BB12_9:
	bar.sync 	0;
	setp.gt.u32 	%p6, %r1, 63;
	@%p6 bra 	$L__BB12_11;
	ld.shared.f64 	%fd16, [%r6+512];
	ld.shared.f64 	%fd17, [%r6];
	add.f64 	%fd18, %fd16, %fd17;
	st.shared.f64 	[%r6], %fd18;
$L__BB12_11:
	bar.sync 	0;
	setp.gt.u32 	%p7, %r1, 31;
	@%p7 bra 	$L__BB12_14;
	ld.volatile.shared.f64 	%fd19, [%r6+256];
	ld.volatile.shared.f64 	%fd20, [%r6];
	add.f64 	%fd21, %fd19, %fd20;
	st.volatile.shared.f64 	[%r6], %fd21;
	ld.volatile.shared.f64 	%fd22, [%r6+128];
	ld.volatile.shared.f64 	%fd23, [%r6];
	add.f64 	%fd24, %fd22, %fd23;
	st.volatile.shared.f64 	[%r6], %fd24;
	ld.volatile.shared.f64 	%fd25, [%r6+64];
	ld.volatile.shared.f64 	%fd26, [%r6];
	add.f64 	%fd27, %fd25, %fd26;
	st.volatile.shared.f64 	[%r6], %fd27;
	ld.volatile.shared.f64 	%fd28, [%r6+32];
	ld.volatile.shared.f64 	%fd29, [%r6];
	add.f64 	%fd30, %fd28, %fd29;
	st.volatile.shared.f64 	[%r6], %fd30;
	ld.volatile.shared.f64 	%fd31, [%r6+16];
	ld.volatile.shared.f64 	%fd32, [%r6];
	add.f64 	%fd33, %fd31, %fd32;
	st.volatile.shared.f64 	[%r6], %fd33;
	ld.volatile.shared.f64 	%fd34, [%r6+8];
	ld.volatile.shared.f64 	%fd35, [%r6];
	add.f64 	%fd36, %fd34, %fd35;
	st.volatile.shared.f64 	[%r6], %fd36;
	setp.ne.s32 	%p8, %r1, 0;
	@%p8 bra 	$L__BB12_14;
	ld.volatile.shared.f64 	%fd37, [temp];
	cvt.rn.f64.s32 	%fd38, %r7;
	div.rn.f64 	%fd39, %fd37, %fd38;
	mov.u32 	%r12, %ctaid.y;
	cvta.to.global.u64 	%rd6, %rd2;
	mul.wide.u32 	%rd7, %r12, 8;
	add.s64 	%rd8, %rd6, %rd7;
	st.global.f64 	[%rd8], %fd39;
$L__BB12_14:
	ret;

}
	// .globl	_Z9matrixMulPdS_S_iii
.visible .entry _Z9matrixMulPdS_S_iii(
	.param .u64 .ptr .align 1 _Z9matrixMulPdS_S_iii_param_0,
	.param .u64 .ptr .align 1 _Z9matrixMulPdS_S_iii_param_1,
	.param .u64 .ptr .align 1 _Z9matrixMulPdS_S_iii_param_2,
	.param .u32 _Z9matrixMulPdS_S_iii_param_3,
	.param .u32 _Z9matrixMulPdS_S_iii_param_4,
	.param .u32 _Z9matrixMulPdS_S_iii_param_5
)
{
	.reg .pred 	%p<13>;
	.reg .b32 	%r<94>;
	.reg .b64 	%rd<70>;
	.reg .b64 	%fd<68>;

	ld.param.u64 	%rd4, [_Z9matrixMulPdS_S_iii_param_0];
	ld.param.u64 	%rd5, [_Z9matrixMulPdS_S_iii_param_1];
	ld.param.u32 	%r44, [_Z9matrixMulPdS_S_iii_param_3];
	ld.param.u32 	%r45, [_Z9matrixMulPdS_S_iii_param_4];
	ld.param.u32 	%r47, [_Z9matrixMulPdS_S_iii_param_5];
	cvta.to.global.u64 	%rd1, %rd5;
	cvta.to.global.u64 	%rd2, %rd4;
	mov.u32 	%r48, %ctaid.x;
	mov.u32 	%r49, %ntid.x;
	mul.lo.s32 	%r1, %r48, %r49;
	mov.u32 	%r2, %tid.x;
	add.s32 	%r3, %r1, %r2;
	mov.u32 	%r50, %ctaid.y;
	mov.u32 	%r51, %ntid.y;
	mov.u32 	%r52, %tid.y;
	mad.lo.s32 	%r53, %r50, %r51, %r52;
	setp.ge.u32 	%p1, %r3, %r44;
	setp.ge.u32 	%p2, %r53, %r47;
	or.pred  	%p3, %p1, %p2;
	@%p3 bra 	$L__BB13_14;
	setp.lt.s32 	%p4, %r45, 1;
	mov.f64 	%fd67, 0d0000000000000000;
	@%p4 bra 	$L__BB13_13;
	mul.lo.s32 	%r5, %r45, %r53;
	and.b32  	%r6, %r45, 7;
	setp.lt.u32 	%p5, %r45, 8;
	mov.f64 	%fd67, 0d0000000000000000;
	mov.b32 	%r92, 0;
	@%p5 bra 	$L__BB13_5;
	and.b32  	%r92, %r45, 2147483640;
	neg.s32 	%r90, %r92;
	add.s32 	%r55, %r2, %r44;
	add.s32 	%r89, %r55, %r1;
	shl.b32 	%r10, %r44, 3;
	shl.b32 	%r56, %r44, 1;
	add.s32 	%r88, %r3, %r56;
	mad.lo.s32 	%r87, %r44, 3, %r3;
	shl.b32 	%r57, %r44, 2;
	add.s32 	%r86, %r3, %r57;
	mad.lo.s32 	%r85, %r44, 5, %r3;
	mad.lo.s32 	%r84, %r44, 6, %r3;
	mad.lo.s32 	%r83, %r44, 7, %r3;
	add.s32 	%r81, %r5, 3;
	mov.f64 	%fd67, 0d0000000000000000;
	mov.u32 	%r82, %r3;
$L__BB13_4:
	.pragma "nounroll";
	add.s32 	%r58, %r81, -3;
	mul.wide.u32 	%rd6, %r58, 8;
	add.s64 	%rd7, %rd2, %rd6;
	ld.global.f64 	%fd17, [%rd7];
	mul.wide.u32 	%rd8, %r82, 8;
	add.s64 	%rd9, %rd1, %rd8;
	ld.global.f64 	%fd18, [%rd9];
	fma.rn.f64 	%fd19, %fd17, %fd18, %fd67;
	add.s32 	%r59, %r81, -2;
	mul.wide.u32 	%rd10, %r59, 8;
	add.s64 	%rd11, %rd2, %rd10;
	ld.global.f64 	%fd20, [%rd11];
	mul.wide.u32 	%rd12, %r89, 8;
	add.s64 	%rd13, %rd1, %rd12;
	ld.global.f64 	%fd21, [%rd13];
	fma.rn.f64 	%fd22, %fd20, %fd21, %fd19;
	add.s32 	%r60, %r81, -1;
	mul.wide.u32 	%rd14, %r60, 8;
	add.s64 	%rd15, %rd2, %rd14;
	ld.global.f64 	%fd23, [%rd15];
	mul.wide.u32 	%rd16, %r88, 8;
	add.s64 	%rd17, %rd1, %rd16;
	ld.global.f64 	%fd24, [%rd17];
	fma.rn.f64 	%fd25, %fd23, %fd24, %fd22;
	add.s32 	%r61, %r81, 4;
	mul.wide.u32 	%rd18, %r81, 8;
	add.s64 	%rd19, %rd2, %rd18;
	ld.global.f64 	%fd26, [%rd19];
	mul.wide.u32 	%rd20, %r87, 8;
	add.s64 	%rd21, %rd1, %rd20;
	ld.global.f64 	%fd27, [%rd21];
	fma.rn.f64 	%fd28, %fd26, %fd27, %fd25;
	add.s32 	%r62, %r81, 1;
	mul.wide.u32 	%rd22, %r62, 8;
	add.s64 	%rd23, %rd2, %rd22;
	ld.global.f64 	%fd29, [%rd23];
	mul.wide.u32 	%rd24, %r86, 8;
	add.s64 	%rd25, %rd1, %rd24;
	ld.global.f64 	%fd30, [%rd25];
	fma.rn.f64 	%fd31, %fd29, %fd30, %fd28;
	add.s32 	%r63, %r81, 2;
	mul.wide.u32 	%rd26, %r63, 8;
	add.s64 	%rd27, %rd2, %rd26;
	ld.global.f64 	%fd32, [%rd27];
	mul.wide.u32 	%rd28, %r85, 8;
	add.s64 	%rd29, %rd1, %rd28;
	ld.global.f64 	%fd33, [%rd29];
	fma.rn.f64 	%fd34, %fd32, %fd33, %fd31;
	add.s32 	%r64, %r81, 3;
	mul.wide.u32 	%rd30, %r64, 8;
	add.s64 	%rd31, %rd2, %rd30;
	ld.global.f64 	%fd35, [%rd31];
	mul.wide.u32 	%rd32, %r84, 8;
	add.s64 	%rd33, %rd1, %rd32;
	ld.global.f64 	%fd36, [%rd33];
	fma.rn.f64 	%fd37, %fd35, %fd36, %fd34;
	mul.wide.u32 	%rd34, %r61, 8;
	add.s64 	%rd35, %rd2, %rd34;
	ld.global.f64 	%fd38, [%rd35];
	mul.wide.u32 	%rd36, %r83, 8;
	add.s64 	%rd37, %rd1, %rd36;
	ld.global.f64 	%fd39, [%rd37];
	fma.rn.f64 	%fd67, %fd38, %fd39, %fd37;
	add.s32 	%r90, %r90, 8;
	add.s32 	%r89, %r89, %r10;
	add.s32 	%r88, %r88, %r10;
	add.s32 	%r87, %r87, %r10;
	add.s32 	%r86, %r86, %r10;
	add.s32 	%r85, %r85, %r10;
	add.s32 	%r84, %r84, %r10;
	add.s32 	%r83, %r83, %r10;
	add.s32 	%r82, %r82, %r10;
	add.s32 	%r81, %r81, 8;
	setp.ne.s32 	%p6, %r90, 0;
	@%p6 bra 	$L__BB13_4;
$L__BB13_5:
	setp.eq.s32 	%p7, %r6, 0;
	@%p7 bra 	$L__BB13_13;
	and.b32  	%r39, %r45, 3;
	setp.lt.u32 	%p8, %r6, 4;
	@%p8 bra 	$L__BB13_8;
	add.s32 	%r65, %r92, %r5;
	mul.wide.u32 	%rd38, %r65, 8;
	add.s64 	%rd39, %rd2, %rd38;
	ld.global.f64 	%fd41, [%rd39];
	mad.lo.s32 	%r66, %r92, %r44, %r3;
	mul.wide.u32 	%rd40, %r66, 8;
	add.s64 	%rd41, %rd1, %rd40;
	ld.global.f64 	%fd42, [%rd41];
	fma.rn.f64 	%fd43, %fd41, %fd42, %fd67;
	add.s32 	%r67, %r65, 1;
	mul.wide.u32 	%rd42, %r67, 8;
	add.s64 	%rd43, %rd2, %rd42;
	ld.global.f64 	%fd44, [%rd43];
	add.s32 	%r68, %r66, %r44;
	mul.wide.u32 	%rd44, %r68, 8;
	add.s64 	%rd45, %rd1, %rd44;
	ld.global.f64 	%fd45, [%rd45];
	fma.rn.f64 	%fd46, %fd44, %fd45, %fd43;
	add.s32 	%r69, %r65, 2;
	mul.wide.u32 	%rd46, %r69, 8;
	add.s64 	%rd47, %rd2, %rd46;
	ld.global.f64 	%fd47, [%rd47];
	add.s32 	%r70, %r68, %r44;
	mul.wide.u32 	%rd48, %r70, 8;
	add.s64 	%rd49, %rd1, %rd48;
	ld.global.f64 	%fd48, [%rd49];
	fma.rn.f64 	%fd49, %fd47, %fd48, %fd46;
	add.s32 	%r71, %r65, 3;
	mul.wide.u32 	%rd50, %r71, 8;
	add.s64 	%rd51, %rd2, %rd50;
	ld.global.f64 	%fd50, [%rd51];
	add.s32 	%r72, %r70, %r44;
	mul.wide.u32 	%rd52, %r72, 8;
	add.s64 	%rd53, %rd1, %rd52;
	ld.global.f64 	%fd51, [%rd53];
	fma.rn.f64 	%fd67, %fd50, %fd51, %fd49;
	add.s32 	%r92, %r92, 4;
$L__BB13_8:
	setp.eq.s32 	%p9, %r39, 0;
	@%p9 bra 	$L__BB13_13;
	setp.eq.s32 	%p10, %r39, 1;
	@%p10 bra 	$L__BB13_11;
	add.s32 	%r73, %r92, %r5;
	mul.wide.u32 	%rd54, %r73, 8;
	add.s64 	%rd55, %rd2, %rd54;
	ld.global.f64 	%fd53, [%rd55];
	mad.lo.s32 	%r74, %r92, %r44, %r3;
	mul.wide.u32 	%rd56, %r74, 8;
	add.s64 	%rd57, %rd1, %rd56;
	ld.global.f64 	%fd54, [%rd57];
	fma.rn.f64 	%fd55, %fd53, %fd54, %fd67;
	add.s32 	%r75, %r73, 1;
	mul.wide.u32 	%rd58, %r75, 8;
	add.s64 	%rd59, %rd2, %rd58;
	ld.global.f64 	%fd56, [%rd59];
	add.s32 	%r76, %r74, %r44;
	mul.wide.u32 	%rd60, %r76, 8;
	add.s64 	%rd61, %rd1, %rd60;
	ld.global.f64 	%fd57, [%rd61];
	fma.rn.f64 	%fd67, %fd56, %fd57, %fd55;
	add.s32 	%r92, %r92, 2;
$L__BB13_11:
	and.b32  	%r77, %r45, 1;
	setp.eq.b32 	%p11, %r77, 1;
	not.pred 	%p12, %p11;
	@%p12 bra 	$L__BB13_13;
	add.s32 	%r78, %r92, %r5;
	mul.wide.u32 	%rd62, %r78, 8;
	add.s64 	%rd63, %rd2, %rd62;
	ld.global.f64 	%fd58, [%rd63];
	mad.lo.s32 	%r79, %r92, %r44, %r3;
	mul.wide.u32 	%rd64, %r79, 8;
	add.s64 	%rd65, %rd1, %rd64;
	ld.global.f64 	%fd59, [%rd65];
	fma.rn.f64 	%fd67, %fd58, %fd59, %fd67;
$L__BB13_13:
	ld.param.u64 	%rd69, [_Z9matrixMulPdS_S_iii_param_2];
	mad.lo.s32 	%r80, %r47, %r53, %r3;
	cvta.to.global.u64 	%rd66, %rd69;
	mul.wide.u32 	%rd67, %r80, 8;
	add.s64 	%rd68, %rd66, %rd67;
	st.global.f64 	[%rd68], %fd67;
$L__BB13_14:
	ret;

}
	// .globl	_Z10matrixMulSPdS_S_iii
.visible .entry _Z10matrixMulSPdS_S_iii(
	.param .u64 .ptr .align 1 _Z10matrixMulSPdS_S_iii_param_0,
	.param .u64 .ptr .align 1 _Z10matrixMulSPdS_S_iii_param_1,
	.param .u64 .ptr .align 1 _Z10matrixMulSPdS_S_iii_param_2,
	.param .u32 _Z10matrixMulSPdS_S_iii_param_3,
	.param .u32 _Z10matrixMulSPdS_S_iii_param_4,
	.param .u32 _Z10matrixMulSPdS_S_iii_param_5
)
{
	.reg .pred 	%p<13>;
	.reg .b32 	%r<43>;
	.reg .b64 	%rd<13>;
	.reg .b64 	%fd<60>;
	// demoted variable
	.shared .align 8 .b8 _ZZ10matrixMulSPdS_S_iiiE2Ax[2048];
	// demoted variable
	.shared .align 8 .b8 _ZZ10matrixMulSPdS_S_iiiE2Bx[2048];
	ld.param.u64 	%rd4, [_Z10matrixMulSPdS_S_iii_param_0];
	ld.param.u64 	%rd5, [_Z10matrixMulSPdS_S_iii_param_1];
	ld.param.u64 	%rd6, [_Z10matrixMulSPdS_S_iii_param_2];
	ld.param.u32 	%r24, [_Z10matrixMulSPdS_S_iii_param_3];
	ld.param.u32 	%r25, [_Z10matrixMulSPdS_S_iii_param_4];
	ld.param.u32 	%r26, [_Z10matrixMulSPdS_S_iii_param_5];
	mov.u32 	%r27, %ctaid.y;
	mov.u32 	%r28, %ctaid.x;
	mov.u32 	%r40, %tid.y;
	mov.u32 	%r38, %tid.x;
	shl.b32 	%r29, %r27, 4;
	add.s32 	%r3, %r29, %r40;
	shl.b32 	%r4, %r28, 4;
	add.s32 	%r5, %r4, %r38;
	setp.lt.s32 	%p2, %r25, 1;
	@%p2 bra 	$L__BB14_9;
	add.s32 	%r30, %r25, 15;
	shr.u32 	%r31, %r30, 4;
	cvta.to.global.u64 	%rd7, %rd6;
	setp.lt.s32 	%p3, %r3, %r24;
	shl.b32 	%r32, %r38, 7;
	mov.u32 	%r33, _ZZ10matrixMulSPdS_S_iiiE2Ax;
	shl.b32 	%r34, %r40, 3;
	add.s32 	%r9, %r33, %r34;
	add.s32 	%r6, %r9, %r32;
	setp.lt.s32 	%p4, %r5, %r26;
	mov.u32 	%r35, _ZZ10matrixMulSPdS_S_iiiE2Bx;
	add.s32 	%r7, %r35, %r32;
	add.s32 	%r8, %r7, %r34;
	and.pred  	%p1, %p3, %p4;
	mad.lo.s32 	%r36, %r26, %r3, %r5;
	mul.wide.s32 	%rd8, %r36, 8;
	add.s64 	%rd1, %rd7, %rd8;
	neg.s32 	%r42, %r31;
	mad.lo.s32 	%r37, %r40, %r26, %r38;
	add.s32 	%r41, %r37, %r4;
	shl.b32 	%r12, %r26, 4;
	mad.lo.s32 	%r39, %r25, %r3, %r38;
	cvta.to.global.u64 	%rd2, %rd4;
	cvta.to.global.u64 	%rd3, %rd5;
	mov.f64 	%fd57, 0d0000000000000000;
	not.pred 	%p11, %p1;
$L__BB14_2:
	setp.ge.s32 	%p5, %r3, %r24;
	setp.ge.u32 	%p6, %r38, %r25;
	mov.f64 	%fd58, 0d0000000000000000;
	or.pred  	%p7, %p5, %p6;
	@%p7 bra 	$L__BB14_4;
	mul.wide.u32 	%rd9, %r39, 8;
	add.s64 	%rd10, %rd2, %rd9;
	ld.global.f64 	%fd58, [%rd10];
$L__BB14_4:
	setp.ge.s32 	%p8, %r5, %r26;
	st.shared.f64 	[%r6], %fd58;
	setp.ge.u32 	%p9, %r40, %r25;
	mov.f64 	%fd59, 0d0000000000000000;
	or.pred  	%p10, %p8, %p9;
	@%p10 bra 	$L__BB14_6;
	mul.wide.u32 	%rd11, %r41, 8;
	add.s64 	%rd12, %rd3, %rd11;
	ld.global.f64 	%fd59, [%rd12];
$L__BB14_6:
	st.shared.f64 	[%r8], %fd59;
	bar.sync 	0;
	ld.shared.f64 	%fd10, [%r9];
	ld.shared.f64 	%fd11, [%r7];
	fma.rn.f64 	%fd12, %fd10, %fd11, %fd57;
	ld.shared.f64 	%fd13, [%r9+128];
	ld.shared.f64 	%fd14, [%r7+8];
	fma.rn.f64 	%fd15, %fd13, %fd14, %fd12;
	ld.shared.f64 	%fd16, [%r9+256];
	ld.shared.f64 	%fd17, [%r7+16];
	fma.rn.f64 	%fd18, %fd16, %fd17, %fd15;
	ld.shared.f64 	%fd19, [%r9+384];
	ld.shared.f64 	%fd20, [%r7+24];
	fma.rn.f64 	%fd21, %fd19, %fd20, %fd18;
	ld.shared.f64 	%fd22, [%r9+512];
	ld.shared.f64 	%fd23, [%r7+32];
	fma.rn.f64 	%fd24, %fd22, %fd23, %fd21;
	ld.shared.f64 	%fd25, [%r9+640];
	ld.shared.f64 	%fd26, [%r7+40];
	fma.rn.f64 	%fd27, %fd25, %fd26, %fd24;
	ld.shared.f64 	%fd28, [%r9+768];
	ld.shared.f64 	%fd29, [%r7+48];
	fma.rn.f64 	%fd30, %fd28, %fd29, %fd27;
	ld.shared.f64 	%fd31, [%r9+896];
	ld.shared.f64 	%fd32, [%r7+56];
	fma.rn.f64 	%fd33, %fd31, %fd32, %fd30;
	ld.shared.f64 	%fd34, [%r9+1024];
	ld.shared.f64 	%fd35, [%r7+64];
	fma.rn.f64 	%fd36, %fd34, %fd35, %fd33;
	ld.shared.f64 	%fd37, [%r9+1152];
	ld.shared.f64 	%fd38, [%r7+72];
	fma.rn.f64 	%fd39, %fd37, %fd38, %fd36;
	ld.shared.f64 	%fd40, [%r9+1280];
	ld.shared.f64 	%fd41, [%r7+80];
	fma.rn.f64 	%fd42, %fd40, %fd41, %fd39;
	ld.shared.f64 	%fd43, [%r9+1408];
	ld.shared.f64 	%fd44, [%r7+88];
	fma.rn.f64 	%fd45, %fd43, %fd44, %fd42;
	ld.shared.f64 	%fd46, [%r9+1536];
	ld.shared.f64 	%fd47, [%r7+96];
	fma.rn.f64 	%fd48, %fd46, %fd47, %fd45;
	ld.shared.f64 	%fd49, [%r9+1664];
	ld.shared.f64 	%fd50, [%r7+104];
	fma.rn.f64 	%fd51, %fd49, %fd50, %fd48;
	ld.shared.f64 	%fd52, [%r9+1792];
	ld.shared.f64 	%fd53, [%r7+112];
	fma.rn.f64 	%fd54, %fd52, %fd53, %fd51;
	ld.shared.f64 	%fd55, [%r9+1920];
	ld.shared.f64 	%fd56, [%r7+120];
	fma.rn.f64 	%fd57, %fd55, %fd56, %fd54;
	bar.sync 	0;
	@%p11 bra 	$L__BB14_8;
	st.global.f64 	[%rd1], %fd57;
$L__BB14_8:
	add.s32 	%r42, %r42, 1;
	setp.ne.s32 	%p12, %r42, 0;
	add.s32 	%r41, %r41, %r12;
	add.s32 	%r40, %r40, 16;
	add.s32 	%r39, %r39, 16;
	add.s32 	%r38, %r38, 16;
	@%p12 bra 	$L__BB14_2;
$L__BB14_9:
	ret;

}
	// .globl	_Z9transposePdS_ii
.visible .entry _Z9transposePdS_ii(
	.param .u64 .ptr .align 1 _Z9transposePdS_ii_param_0,
	.param .u64 .ptr .align 1 _Z9transposePdS_ii_param_1,
	.param .u32 _Z9transposePdS_ii_param_2,
	.param .u32 _Z9transposePdS_ii_param_3
)
{
	.reg .b32 	%r<23>;
	.reg .b64 	%rd<9>;
	.reg .b64 	%fd<3>;
	// demoted variable
	.shared .align 8 .b8 _ZZ9transposePdS_iiE4temp[2048];
	ld.param.u64 	%rd1, [_Z9transposePdS_ii_param_0];
	ld.param.u64 	%rd2, [_Z9transposePdS_ii_param_1];
	ld.param.u32 	%r1, [_Z9transposePdS_ii_param_3];
	cvta.to.global.u64 	%rd3, %rd2;
	cvta.to.global.u64 	%rd4, %rd1;
	mov.u32 	%r2, %ctaid.x;
	shl.b32 	%r3, %r2, 4;
	mov.u32 	%r4, %ctaid.y;
	shl.b32 	%r5, %r4, 4;
	mov.u32 	%r6, %tid.x;
	mov.u32 	%r7, %tid.y;
	add.s32 	%r8, %r3, %r6;
	add.s32 	%r9, %r5, %r7;
	mad.lo.s32 	%r10, %r1, %r9, %r8;
	mul.wide.s32 	%rd5, %r10, 8;
	add.s64 	%rd6, %rd4, %rd5;
	ld.global.f64 	%fd1, [%rd6];
	shl.b32 	%r11, %r7, 7;
	mov.u32 	%r12, _ZZ9transposePdS_iiE4temp;
	add.s32 	%r13, %r12, %r11;
	shl.b32 	%r14, %r6, 3;
	add.s32 	%r15, %r13, %r14;
	st.shared.f64 	[%r15], %fd1;
	bar.sync 	0;
	shl.b32 	%r16, %r6, 7;
	add.s32 	%r17, %r12, %r16;
	shl.b32 	%r18, %r7, 3;
	add.s32 	%r19, %r17, %r18;
	ld.shared.f64 	%fd2, [%r19];
	add.s32 	%r20, %r5, %r6;
	add.s32 	%r21, %r3, %r7;
	mad.lo.s32 	%r22, %r1, %r21, %r20;
	mul.wide.s32 	%rd7, %r22, 8;
	add.s64 	%rd8, %rd3, %rd7;
	st.global.f64 	[%rd8], %fd2;
	ret;

}


// ===== COMPILED SASS (sm_100) =====

	.target	sm_100

	.elftype	@"ET_EXEC"


//--------------------- .note.nv.tkinfo           --------------------------
	.section	.note.nv.tkinfo,"",@"SHT_NOTE"
	.sectionflags	@"SHF_NOTE_NV_TKINFO"
	.tkinfo
        /*0018*/ 	.word	0x00000002
        /*0030*/ 	.string	""
        /*0030*/ 	.string	"ptxas"
        /*0030*/ 	.string	"Cuda compilation tools, release 13.0, V13.0.88"
        /*0030*/ 	.string	"Build cuda_13.0.r13.0/compiler.36424714_0"
        /*0030*/ 	.string	"-arch sm_100 -m 64 "



//--------------------- .note.nv.cuinfo           --------------------------
	.section	.note.nv.cuinfo,"",@"SHT_NOTE"
	.sectionflags	@"SHF_NOTE_NV_CUINFO"
        /*0018*/ 	.short	0x0002
        /*001a*/ 	.short	0x0064
        /*001c*/ 	.short	0x0082
	.zero		2


//--------------------- .nv.info                  --------------------------
	.section	.nv.info,"",@"SHT_CUDA_INFO"
	.align	4


	//----- nvinfo : EIATTR_REGCOUNT
	.align		4
        /*0000*/ 	.byte	0x04, 0x2f
        /*0002*/ 	.short	(.L_1 - .L_0)
	.align		4
.L_0:
        /*0004*/ 	.word	index@(_Z13sumReduction1PdS_ii)
        /*0008*/ 	.word	0x00000018


	//----- nvinfo : EIATTR_FRAME_SIZE
	.align		4
.L_1:
        /*000c*/ 	.byte	0x04, 0x11
        /*000e*/ 	.short	(.L_3 - .L_2)
	.align		4
.L_2:
        /*0010*/ 	.word	index@($__internal_12_$__cuda_sm20_div_rn_f64_full)
        /*0014*/ 	.word	0x00000000


	//----- nvinfo : EIATTR_FRAME_SIZE
	.align		4
.L_3:
        /*0018*/ 	.byte	0x04, 0x11
        /*001a*/ 	.short	(.L_5 - .L_4)
	.align		4
.L_4:
        /*001c*/ 	.word	index@(_Z13sumReduction1PdS_ii)
        /*0020*/ 	.word	0x00000000


	//----- nvinfo : EIATTR_REGCOUNT
	.align		4
.L_5:
        /*0024*/ 	.byte	0x04, 0x2f
        /*0026*/ 	.short	(.L_7 - .L_6)
	.align		4
.L_6:
        /*0028*/ 	.word	index@(_Z20sumReduction1_unrollPdS_ii)
        /*002c*/ 	.word	0x00000018


	//----- nvinfo : EIATTR_FRAME_SIZE
	.align		4
.L_7:
        /*0030*/ 	.byte	0x04, 0x11
        /*0032*/ 	.short	(.L_9 - .L_8)
	.align		4
.L_8:
        /*0034*/ 	.word	index@($__internal_11_$__cuda_sm20_div_rn_f64_full)
        /*0038*/ 	.word	0x00000000


	//----- nvinfo : EIATTR_FRAME_SIZE
	.align		4
.L_9:
        /*003c*/ 	.byte	0x04, 0x11
        /*003e*/ 	.short	(.L_11 - .L_10)
	.align		4
.L_10:
        /*0040*/ 	.word	index@(_Z20sumReduction1_unrollPdS_ii)
        /*0044*/ 	.word	0x00000000


	//----- nvinfo : EIATTR_REGCOUNT
	.align		4
.L_11:
        /*0048*/ 	.byte	0x04, 0x2f
        /*004a*/ 	.short	(.L_13 - .L_12)
	.align		4
.L_12:
        /*004c*/ 	.word	index@(_Z22sumReduction1_templateILj1EEvPdS0_ii)
        /*0050*/ 	.word	0x00000018


	//----- nvinfo : EIATTR_FRAME_SIZE
	.align		4
.L_13:
        /*0054*/ 	.byte	0x04, 0x11
        /*0056*/ 	.short	(.L_15 - .L_14)
	.align		4
.L_14:
        /*0058*/ 	.word	index@($__internal_10_$__cuda_sm20_div_rn_f64_full)
        /*005c*/ 	.word	0x00000000


	//----- nvinfo : EIATTR_FRAME_SIZE
	.align		4
.L_15:
        /*0060*/ 	.byte	0x04, 0x11
        /*0062*/ 	.short	(.L_17 - .L_16)
	.align		4
.L_16:
        /*0064*/ 	.word	index@(_Z22sumReduction1_templateILj1EEvPdS0_ii)
        /*0068*/ 	.word	0x00000000


	//----- nvinfo : EIATTR_REGCOUNT
	.align		4
.L_17:
        /*006c*/ 	.byte	0x04, 0x2f
        /*006e*/ 	.short	(.L_19 - .L_18)
	.align		4
.L_18:
        /*0070*/ 	.word	index@(_Z22sumReduction1_templateILj2EEvPdS0_ii)
        /*0074*/ 	.word	0x00000018


	//----- nvinfo : EIATTR_FRAME_SIZE
	.align		4
.L_19:
        /*0078*/ 	.byte	0x04, 0x11
        /*007a*/ 	.short	(.L_21 - .L_20)
	.align		4
.L_20:
        /*007c*/ 	.word	index@($__internal_9_$__cuda_sm20_div_rn_f64_full)
        /*0080*/ 	.word	0x00000000


	//----- nvinfo : EIATTR_FRAME_SIZE
	.align		4
.L_21:
        /*0084*/ 	.byte	0x04, 0x11
        /*0086*/ 	.short	(.L_23 - .L_22)
	.align		4
.L_22:
        /*0088*/ 	.word	index@(_Z22sumReduction1_templateILj2EEvPdS0_ii)
        /*008c*/ 	.word	0x00000000


	//----- nvinfo : EIATTR_REGCOUNT
	.align		4
.L_23:
        /*0090*/ 	.byte	0x04, 0x2f
        /*0092*/ 	.short	(.L_25 - .L_24)
	.align		4
.L_24:
        /*0094*/ 	.word	index@(_Z22sumReduction1_templateILj4EEvPdS0_ii)
        /*0098*/ 	.word	0x00000018


	//----- nvinfo : EIATTR_FRAME_SIZE
	.align		4
.L_25:
        /*009c*/ 	.byte	0x04, 0x11
        /*009e*/ 	.short	(.L_27 - .L_26)
	.align		4
.L_26:
        /*00a0*/ 	.word	index@($__internal_8_$__cuda_sm20_div_rn_f64_full)
        /*00a4*/ 	.word	0x00000000


	//----- nvinfo : EIATTR_FRAME_SIZE
	.align		4
.L_27:
        /*00a8*/ 	.byte	0x04, 0x11
        /*00aa*/ 	.short	(.L_29 - .L_28)
	.align		4
.L_28:
        /*00ac*/ 	.word	index@(_Z22sumReduction1_templateILj4EEvPdS0_ii)
        /*00b0*/ 	.word	0x00000000


	//----- nvinfo : EIATTR_REGCOUNT
	.align		4
.L_29:
        /*00b4*/ 	.byte	0x04, 0x2f
        /*00b6*/ 	.short	(.L_31 - .L_30)
	.align		4
.L_30:
        /*00b8*/ 	.word	index@(_Z22sumReduction1_templateILj8EEvPdS0_ii)
        /*00bc*/ 	.word	0x00000018


	//----- nvinfo : EIATTR_FRAME_SIZE
	.align		4
.L_31:
        /*00c0*/ 	.byte	0x04, 0x11
        /*00c2*/ 	.short	(.L_33 - .L_32)
	.align		4
.L_32:
        /*00c4*/ 	.word	index@($__internal_7_$__cuda_sm20_div_rn_f64_full)
        /*00c8*/ 	.word	0x00000000


	//----- nvinfo : EIATTR_FRAME_SIZE
	.align		4
.L_33:
        /*00cc*/ 	.byte	0x04, 0x11
        /*00ce*/ 	.short	(.L_35 - .L_34)
	.align		4
.L_34:
        /*00d0*/ 	.word	index@(_Z22sumReduction1_templateILj8EEvPdS0_ii)
        /*00d4*/ 	.word	0x00000000


	//----- nvinfo : EIATTR_REGCOUNT
	.align		4
.L_35:
        /*00d8*/ 	.byte	0x04, 0x2f
        /*00da*/ 	.short	(.L_37 - .L_36)
	.align		4
.L_36:
        /*00dc*/ 	.word	index@(_Z22sumReduction1_templateILj16EEvPdS0_ii)
        /*00e0*/ 	.word	0x00000018


	//----- nvinfo : EIATTR_FRAME_SIZE
	.align		4
.L_37:
        /*00e4*/ 	.byte	0x04, 0x11
        /*00e6*/ 	.short	(.L_39 - .L_38)
	.align		4
.L_38:
        /*00e8*/ 	.word	index@($__internal_6_$__cuda_sm20_div_rn_f64_full)
        /*00ec*/ 	.word	0x00000000


	//----- nvinfo : EIATTR_FRAME_SIZE
	.align		4
.L_39:
        /*00f0*/ 	.byte	0x04, 0x11
        /*00f2*/ 	.short	(.L_41 - .L_40)
	.align		4
.L_40:
        /*00f4*/ 	.word	index@(_Z22sumReduction1_templateILj16EEvPdS0_ii)
        /*00f8*/ 	.word	0x00000000


	//----- nvinfo : EIATTR_REGCOUNT
	.align		4
.L_41:
        /*00fc*/ 	.byte	0x04, 0x2f
        /*00fe*/ 	.short	(.L_43 - .L_42)
	.align		4
.L_42:
        /*0100*/ 	.word	index@(_Z22sumReduction1_templateILj32EEvPdS0_ii)
        /*0104*/ 	.word	0x00000018


	//----- nvinfo : EIATTR_FRAME_SIZE
	.align		4
.L_43:
        /*0108*/ 	.byte	0x04, 0x11
        /*010a*/ 	.short	(.L_45 - .L_44)
	.align		4
.L_44:
        /*010c*/ 	.word	index@($__internal_5_$__cuda_sm20_div_rn_f64_full)
        /*0110*/ 	.word	0x00000000


	//----- nvinfo : EIATTR_FRAME_SIZE
	.align		4
.L_45:
        /*0114*/ 	.byte	0x04, 0x11
        /*0116*/ 	.short	(.L_47 - .L_46)
	.align		4
.L_46:
        /*0118*/ 	.word	index@(_Z22sumReduction1_templateILj32EEvPdS0_ii)
        /*011c*/ 	.word	0x00000000


	//----- nvinfo : EIATTR_REGCOUNT
	.align		4
.L_47:
        /*0120*/ 	.byte	0x04, 0x2f
        /*0122*/ 	.short	(.L_49 - .L_48)
	.align		4
.L_48:
        /*0124*/ 	.word	index@(_Z22sumReduction1_templateILj64EEvPdS0_ii)
        /*0128*/ 	.word	0x00000018


	//----- nvinfo : EIATTR_FRAME_SIZE
	.align		4
.L_49:
        /*012c*/ 	.byte	0x04, 0x11
        /*012e*/ 	.short	(.L_51 - .L_50)
	.align		4
.L_50:
        /*0130*/ 	.word	index@($__internal_4_$__cuda_sm20_div_rn_f64_full)
        /*0134*/ 	.word	0x00000000


	//----- nvinfo : EIATTR_FRAME_SIZE
	.align		4
.L_51:
        /*0138*/ 	.byte	0x04, 0x11
        /*013a*/ 	.short	(.L_53 - .L_52)
	.align		4
.L_52:
        /*013c*/ 	.word	index@(_Z22sumReduction1_templateILj64EEvPdS0_ii)
        /*0140*/ 	.word	0x00000000


	//----- nvinfo : EIATTR_REGCOUNT
	.align		4
.L_53:
        /*0144*/ 	.byte	0x04, 0x2f
        /*0146*/ 	.short	(.L_55 - .L_54)
	.align		4
.L_54:
        /*0148*/ 	.word	index@(_Z22sumReduction1_templateILj128EEvPdS0_ii)
        /*014c*/ 	.word	0x00000018


	//----- nvinfo : EIATTR_FRAME_SIZE
	.align		4
.L_55:
        /*0150*/ 	.byte	0x04, 0x11
        /*0152*/ 	.short	(.L_57 - .L_56)
	.align		4
.L_56:
        /*0154*/ 	.word	index@($__internal_3_$__cuda_sm20_div_rn_f64_full)
        /*0158*/ 	.word	0x00000000


	//----- nvinfo : EIATTR_FRAME_SIZE
	.align		4
.L_57:
        /*015c*/ 	.byte	0x04, 0x11
        /*015e*/ 	.short	(.L_59 - .L_58)
	.align		4
.L_58:
        /*0160*/ 	.word	index@(_Z22sumReduction1_templateILj128EEvPdS0_ii)
        /*0164*/ 	.word	0x00000000


	//----- nvinfo : EIATTR_REGCOUNT
	.align		4
.L_59:
        /*0168*/ 	.byte	0x04, 0x2f
        /*016a*/ 	.short	(.L_61 - .L_60)
	.align		4
.L_60:
        /*016c*/ 	.word	index@(_Z22sumReduction1_templateILj256EEvPdS0_ii)
        /*0170*/ 	.word	0x00000018


	//----- nvinfo : EIATTR_FRAME_SIZE
	.align		4
.L_61:
        /*0174*/ 	.byte	0x04, 0x11
        /*0176*/ 	.short	(.L_63 - .L_62)
	.align		4
.L_62:
        /*0178*/ 	.word	index@($__internal_2_$__cuda_sm20_div_rn_f64_full)
        /*017c*/ 	.word	0x00000000


	//----- nvinfo : EIATTR_FRAME_SIZE
	.align		4
.L_63:
        /*0180*/ 	.byte	0x04, 0x11
        /*0182*/ 	.short	(.L_65 - .L_64)
	.align		4
.L_64:
        /*0184*/ 	.word	index@(_Z22sumReduction1_templateILj256EEvPdS0_ii)
        /*0188*/ 	.word	0x00000000


	//----- nvinfo : EIATTR_REGCOUNT
	.align		4
.L_65:
        /*018c*/ 	.byte	0x04, 0x2f
        /*018e*/ 	.short	(.L_67 - .L_66)
	.align		4
.L_66:
        /*0190*/ 	.word	index@(_Z22sumReduction1_templateILj512EEvPdS0_ii)
        /*0194*/ 	.word	0x00000018


	//----- nvinfo : EIATTR_FRAME_SIZE
	.align		4
.L_67:
        /*0198*/ 	.byte	0x04, 0x11
        /*019a*/ 	.short	(.L_69 - .L_68)
	.align		4
.L_68:
        /*019c*/ 	.word	index@($__internal_1_$__cuda_sm20_div_rn_f64_full)
        /*01a0*/ 	.word	0x00000000


	//----- nvinfo : EIATTR_FRAME_SIZE
	.align		4
.L_69:
        /*01a4*/ 	.byte	0x04, 0x11
        /*01a6*/ 	.short	(.L_71 - .L_70)
	.align		4
.L_70:
        /*01a8*/ 	.word	index@(_Z22sumReduction1_templateILj512EEvPdS0_ii)
        /*01ac*/ 	.word	0x00000000


	//----- nvinfo : EIATTR_REGCOUNT
	.align		4
.L_71:
        /*01b0*/ 	.byte	0x04, 0x2f
        /*01b2*/ 	.short	(.L_73 - .L_72)
	.align		4
.L_72:
        /*01b4*/ 	.word	index@(_Z22sumReduction1_templateILj1024EEvPdS0_ii)
        /*01b8*/ 	.word	0x00000018


	//----- nvinfo : EIATTR_FRAME_SIZE
	.align		4
.L_73:
        /*01bc*/ 	.byte	0x04, 0x11
        /*01be*/ 	.short	(.L_75 - .L_74)
	.align		4
.L_74:
        /*01c0*/ 	.word	index@($__internal_0_$__cuda_sm20_div_rn_f64_full)
        /*01c4*/ 	.word	0x00000000


	//----- nvinfo : EIATTR_FRAME_SIZE
	.align		4
.L_75:
        /*01c8*/ 	.byte	0x04, 0x11
        /*01ca*/ 	.short	(.L_77 - .L_76)
	.align		4
.L_76:
        /*01cc*/ 	.word	index@(_Z22sumReduction1_templateILj1024EEvPdS0_ii)
        /*01d0*/ 	.word	0x00000000


	//----- nvinfo : EIATTR_REGCOUNT
	.align		4
.L_77:
        /*01d4*/ 	.byte	0x04, 0x2f
        /*01d6*/ 	.short	(.L_79 - .L_78)
	.align		4
.L_78:
        /*01d8*/ 	.word	index@(_Z9matrixMulPdS_S_iii)
        /*01dc*/ 	.word	0x00000020


	//----- nvinfo : EIATTR_FRAME_SIZE
	.align		4
.L_79:
        /*01e0*/ 	.byte	0x04, 0x11
        /*01e2*/ 	.short	(.L_81 - .L_80)
	.align		4
.L_80:
        /*01e4*/ 	.word	index@(_Z9matrixMulPdS_S_iii)
        /*01e8*/ 	.word	0x00000000


	//----- nvinfo : EIATTR_REGCOUNT
	.align		4
.L_81:
        /*01ec*/ 	.byte	0x04, 0x2f
        /*01ee*/ 	.short	(.L_83 - .L_82)
	.align		4
.L_82:
        /*01f0*/ 	.word	index@(_Z10matrixMulSPdS_S_iii)
        /*01f4*/ 	.word	0x00000020


	//----- nvinfo : EIATTR_FRAME_SIZE
	.align		4
.L_83:
        /*01f8*/ 	.byte	0x04, 0x11
        /*01fa*/ 	.short	(.L_85 - .L_84)
	.align		4
.L_84:
        /*01fc*/ 	.word	index@(_Z10matrixMulSPdS_S_iii)
        /*0200*/ 	.word	0x00000000


	//----- nvinfo : EIATTR_REGCOUNT
	.align		4
.L_85:
        /*0204*/ 	.byte	0x04, 0x2f
        /*0206*/ 	.short	(.L_87 - .L_86)
	.align		4
.L_86:
        /*0208*/ 	.word	index@(_Z9transposePdS_ii)
        /*020c*/ 	.word	0x00000012


	//----- nvinfo : EIATTR_FRAME_SIZE
	.align		4
.L_87:
        /*0210*/ 	.byte	0x04, 0x11
        /*0212*/ 	.short	(.L_89 - .L_88)
	.align		4
.L_88:
        /*0214*/ 	.word	index@(_Z9transposePdS_ii)
        /*0218*/ 	.word	0x00000000


	//----- nvinfo : EIATTR_MIN_STACK_SIZE
	.align		4
.L_89:
        /*021c*/ 	.byte	0x04, 0x12
        /*021e*/ 	.short	(.L_91 - .L_90)
	.align		4
.L_90:
        /*0220*/ 	.word	index@(_Z9transposePdS_ii)
        /*0224*/ 	.word	0x00000000


	//----- nvinfo : EIATTR_MIN_STACK_SIZE
	.align		4
.L_91:
        /*0228*/ 	.byte	0x04, 0x12
        /*022a*/ 	.short	(.L_93 - .L_92)
	.align		4
.L_92:
        /*022c*/ 	.word	index@(_Z10matrixMulSPdS_S_iii)
        /*0230*/ 	.word	0x00000000


	//----- nvinfo : EIATTR_MIN_STACK_SIZE
	.align		4
.L_93:
        /*0234*/ 	.byte	0x04, 0x12
        /*0236*/ 	.short	(.L_95 - .L_94)
	.align		4
.L_94:
        /*0238*/ 	.word	index@(_Z9matrixMulPdS_S_iii)
        /*023c*/ 	.word	0x00000000


	//----- nvinfo : EIATTR_MIN_STACK_SIZE
	.align		4
.L_95:
        /*0240*/ 	.byte	0x04, 0x12
        /*0242*/ 	.short	(.L_97 - .L_96)
	.align		4
.L_96:
        /*0244*/ 	.word	index@(_Z22sumReduction1_templateILj1024EEvPdS0_ii)
        /*0248*/ 	.word	0x00000000


	//----- nvinfo : EIATTR_MIN_STACK_SIZE
	.align		4
.L_97:
        /*024c*/ 	.byte	0x04, 0x12
        /*024e*/ 	.short	(.L_99 - .L_98)
	.align		4
.L_98:
        /*0250*/ 	.word	index@(_Z22sumReduction1_templateILj512EEvPdS0_ii)
        /*0254*/ 	.word	0x00000000


	//----- nvinfo : EIATTR_MIN_STACK_SIZE
	.align		4
.L_99:
        /*0258*/ 	.byte	0x04, 0x12
        /*025a*/ 	.short	(.L_101 - .L_100)
	.align		4
.L_100:
        /*025c*/ 	.word	index@(_Z22sumReduction1_templateILj256EEvPdS0_ii)
        /*0260*/ 	.word	0x00000000


	//----- nvinfo : EIATTR_MIN_STACK_SIZE
	.align		4
.L_101:
        /*0264*/ 	.byte	0x04, 0x12
        /*0266*/ 	.short	(.L_103 - .L_102)
	.align		4
.L_102:
        /*0268*/ 	.word	index@(_Z22sumReduction1_templateILj128EEvPdS0_ii)
        /*026c*/ 	.word	0x00000000


	//----- nvinfo : EIATTR_MIN_STACK_SIZE
	.align		4
.L_103:
        /*0270*/ 	.byte	0x04, 0x12
        /*0272*/ 	.short	(.L_105 - .L_104)
	.align		4
.L_104:
        /*0274*/ 	.word	index@(_Z22sumReduction1_templateILj64EEvPdS0_ii)
        /*0278*/ 	.word	0x00000000


	//----- nvinfo : EIATTR_MIN_STACK_SIZE
	.align		4
.L_105:
        /*027c*/ 	.byte	0x04, 0x12
        /*027e*/ 	.short	(.L_107 - .L_106)
	.align		4
.L_106:
        /*0280*/ 	.word	index@(_Z22sumReduction1_templateILj32EEvPdS0_ii)
        /*0284*/ 	.word	0x00000000


	//----- nvinfo : EIATTR_MIN_STACK_SIZE
	.align		4
.L_107:
        /*0288*/ 	.byte	0x04, 0x12
        /*028a*/ 	.short	(.L_109 - .L_108)
	.align		4
.L_108:
        /*028c*/ 	.word	index@(_Z22sumReduction1_templateILj16EEvPdS0_ii)
        /*0290*/ 	.word	0x00000000


	//----- nvinfo : EIATTR_MIN_STACK_SIZE
	.align		4
.L_109:
        /*0294*/ 	.byte	0x04, 0x12
        /*0296*/ 	.short	(.L_111 - .L_110)
	.align		4
.L_110:
        /*0298*/ 	.word	index@(_Z22sumReduction1_templateILj8EEvPdS0_ii)
        /*029c*/ 	.word	0x00000000


	//----- nvinfo : EIATTR_MIN_STACK_SIZE
	.align		4
.L_111:
        /*02a0*/ 	.byte	0x04, 0x12
        /*02a2*/ 	.short	(.L_113 - .L_112)
	.align		4
.L_112:
        /*02a4*/ 	.word	index@(_Z22sumReduction1_templateILj4EEvPdS0_ii)
        /*02a8*/ 	.word	0x00000000


	//----- nvinfo : EIATTR_MIN_STACK_SIZE
	.align		4
.L_113:
        /*02ac*/ 	.byte	0x04, 0x12
        /*02ae*/ 	.short	(.L_115 - .L_114)
	.align		4
.L_114:
        /*02b0*/ 	.word	index@(_Z22sumReduction1_templateILj2EEvPdS0_ii)
        /*02b4*/ 	.word	0x00000000


	//----- nvinfo : EIATTR_MIN_STACK_SIZE
	.align		4
.L_115:
        /*02b8*/ 	.byte	0x04, 0x12
        /*02ba*/ 	.short	(.L_117 - .L_116)
	.align		4
.L_116:
        /*02bc*/ 	.word	index@(_Z22sumReduction1_templateILj1EEvPdS0_ii)
        /*02c0*/ 	.word	0x00000000


	//----- nvinfo : EIATTR_MIN_STACK_SIZE
	.align		4
.L_117:
        /*02c4*/ 	.byte	0x04, 0x12
        /*02c6*/ 	.short	(.L_119 - .L_118)
	.align		4
.L_118:
        /*02c8*/ 	.word	index@(_Z20sumReduction1_unrollPdS_ii)
        /*02cc*/ 	.word	0x00000000


	//----- nvinfo : EIATTR_MIN_STACK_SIZE
	.align		4
.L_119:
        /*02d0*/ 	.byte	0x04, 0x12
        /*02d2*/ 	.short	(.L_121 - .L_120)
	.align		4
.L_120:
        /*02d4*/ 	.word	index@(_Z13sumReduction1PdS_ii)
        /*02d8*/ 	.word	0x00000000
.L_121:


//--------------------- .nv.compat                --------------------------
	.section	.nv.compat,"",@"SHT_CUDA_COMPAT_INFO"
	.align	4
        /*0000*/ 	.byte	0x02, 0x09, 0x00, 0x00, 0x02, 0x02, 0x01, 0x00, 0x02, 0x05, 0x05, 0x00, 0x03, 0x07, 0x01, 0x01
        /*0010*/ 	.byte	0x02, 0x03, 0x00, 0x00, 0x02, 0x06, 0x01, 0x00, 0x04, 0x0b, 0x08, 0x00, 0x01, 0x00, 0x00, 0x00
        /*0020*/ 	.byte	0x00, 0x00, 0x00, 0x00


//--------------------- .nv.info._Z9transposePdS_ii --------------------------
	.section	.nv.info._Z9transposePdS_ii,"",@"SHT_CUDA_INFO"
	.sectionflags	@""
	.align	4


	//----- nvinfo : EIATTR_CUDA_API_VERSION
	.align		4
        /*0000*/ 	.byte	0x04, 0x37
        /*0002*/ 	.short	(.L_123 - .L_122)
.L_122:
        /*0004*/ 	.word	0x00000082


	//----- nvinfo : EIATTR_KPARAM_INFO
	.align		4
.L_123:
        /*0008*/ 	.byte	0x04, 0x17
        /*000a*/ 	.short	(.L_125 - .L_124)
.L_124:
        /*000c*/ 	.word	0x00000000
        /*0010*/ 	.short	0x0003
        /*0012*/ 	.short	0x0014
        /*0014*/ 	.byte	0x00, 0xf0, 0x11, 0x00


	//----- nvinfo : EIATTR_KPARAM_INFO
	.align		4
.L_125:
        /*0018*/ 	.byte	0x04, 0x17
        /*001a*/ 	.short	(.L_127 - .L_126)
.L_126:
        /*001c*/ 	.word	0x00000000
        /*0020*/ 	.short	0x0002
        /*0022*/ 	.short	0x0010
        /*0024*/ 	.byte	0x00, 0xf0, 0x11, 0x00


	//----- nvinfo : EIATTR_KPARAM_INFO
	.align		4
.L_127:
        /*0028*/ 	.byte	0x04, 0x17
        /*002a*/ 	.short	(.L_129 - .L_128)
.L_128:
        /*002c*/ 	.word	0x00000000
        /*0030*/ 	.short	0x0001
        /*0032*/ 	.short	0x0008
        /*0034*/ 	.byte	0x00, 0xf5, 0x21, 0x00


	//----- nvinfo : EIATTR_KPARAM_INFO
	.align		4
.L_129:
        /*0038*/ 	.byte	0x04, 0x17
        /*003a*/ 	.short	(.L_131 - .L_130)
.L_130:
        /*003c*/ 	.word	0x00000000
        /*0040*/ 	.short	0x0000
        /*0042*/ 	.short	0x0000
        /*0044*/ 	.byte	0x00, 0xf5, 0x21, 0x00


	//----- nvinfo : EIATTR_SPARSE_MMA_MASK
	.align		4
.L_131:
        /*0048*/ 	.byte	0x03, 0x50
        /*004a*/ 	.short	0x0000


	//----- nvinfo : EIATTR_MAXREG_COUNT
	.align		4
        /*004c*/ 	.byte	0x03, 0x1b
        /*004e*/ 	.short	0x00ff


	//----- nvinfo : EIATTR_NUM_BARRIERS
	.align		4
        /*0050*/ 	.byte	0x02, 0x4c
        /*0052*/ 	.byte	0x01
	.zero		1


	//----- nvinfo : EIATTR_MERCURY_ISA_VERSION
	.align		4
        /*0054*/ 	.byte	0x03, 0x5f
        /*0056*/ 	.short	0x0101


	//----- nvinfo : EIATTR_VRC_CTA_INIT_COUNT
	.align		4
        /*0058*/ 	.byte	0x02, 0x4a
	.zero		1
	.zero		1


	//----- nvinfo : EIATTR_EXIT_INSTR_OFFSETS
	.align		4
        /*005c*/ 	.byte	0x04, 0x1c
        /*005e*/ 	.short	(.L_133 - .L_132)


	//   ....[0]....
.L_132:
        /*0060*/ 	.word	0x000001d0


	//----- nvinfo : EIATTR_CBANK_PARAM_SIZE
	.align		4
.L_133:
        /*0064*/ 	.byte	0x03, 0x19
        /*0066*/ 	.short	0x0018


	//----- nvinfo : EIATTR_PARAM_CBANK
	.align		4
        /*0068*/ 	.byte	0x04, 0x0a
        /*006a*/ 	.short	(.L_135 - .L_134)
	.align		4
.L_134:
        /*006c*/ 	.word	index@(.nv.constant0._Z9transposePdS_ii)
        /*0070*/ 	.short	0x0380
        /*0072*/ 	.short	0x0018


	//----- nvinfo : EIATTR_SW_WAR
	.align		4
.L_135:
        /*0074*/ 	.byte	0x04, 0x36
        /*0076*/ 	.short	(.L_137 - .L_136)
.L_136:
        /*0078*/ 	.word	0x00000008
.L_137:


//--------------------- .nv.info._Z10matrixMulSPdS_S_iii --------------------------
	.section	.nv.info._Z10matrixMulSPdS_S_iii,"",@"SHT_CUDA_INFO"
	.sectionflags	@""
	.align	4


	//----- nvinfo : EIATTR_CUDA_API_VERSION
	.align		4
        /*0000*/ 	.byte	0x04, 0x37
        /*0002*/ 	.short	(.L_139 - .L_138)
.L_138:
        /*0004*/ 	.word	0x00000082


	//----- nvinfo : EIATTR_KPARAM_INFO
	.align		4
.L_139:
        /*0008*/ 	.byte	0x04, 0x17
        /*000a*/ 	.short	(.L_141 - .L_140)
.L_140:
        /*000c*/ 	.word	0x00000000
        /*0010*/ 	.short	0x0005
        /*0012*/ 	.short	0x0020
        /*0014*/ 	.byte	0x00, 0xf0, 0x11, 0x00


	//----- nvinfo : EIATTR_KPARAM_INFO
	.align		4
.L_141:
        /*0018*/ 	.byte	0x04, 0x17
        /*001a*/ 	.short	(.L_143 - .L_142)
.L_142:
        /*001c*/ 	.word	0x00000000
        /*0020*/ 	.short	0x0004
        /*0022*/ 	.short	0x001c
        /*0024*/ 	.byte	0x00, 0xf0, 0x11, 0x00


	//----- nvinfo : EIATTR_KPARAM_INFO
	.align		4
.L_143:
        /*0028*/ 	.byte	0x04, 0x17
        /*002a*/ 	.short	(.L_145 - .L_144)
.L_144:
        /*002c*/ 	.word	0x00000000
        /*0030*/ 	.short	0x0003
        /*0032*/ 	.short	0x0018
        /*0034*/ 	.byte	0x00, 0xf0, 0x11, 0x00


	//----- nvinfo : EIATTR_KPARAM_INFO
	.align		4
.L_145:
        /*0038*/ 	.byte	0x04, 0x17
        /*003a*/ 	.short	(.L_147 - .L_146)
.L_146:
        /*003c*/ 	.word	0x00000000
        /*0040*/ 	.short	0x0002
        /*0042*/ 	.short	0x0010
        /*0044*/ 	.byte	0x00, 0xf5, 0x21, 0x00


	//----- nvinfo : EIATTR_KPARAM_INFO
	.align		4
.L_147:
        /*0048*/ 	.byte	0x04, 0x17
        /*004a*/ 	.short	(.L_149 - .L_148)
.L_148:
        /*004c*/ 	.word	0x00000000
        /*0050*/ 	.short	0x0001
        /*0052*/ 	.short	0x0008
        /*0054*/ 	.byte	0x00, 0xf5, 0x21, 0x00


	//----- nvinfo : EIATTR_KPARAM_INFO
	.align		4
.L_149:
        /*0058*/ 	.byte	0x04, 0x17
        /*005a*/ 	.short	(.L_151 - .L_150)
.L_150:
        /*005c*/ 	.word	0x00000000
        /*0060*/ 	.short	0x0000
        /*0062*/ 	.short	0x0000
        /*0064*/ 	.byte	0x00, 0xf5, 0x21, 0x00


	//----- nvinfo : EIATTR_SPARSE_MMA_MASK
	.align		4
.L_151:
        /*0068*/ 	.byte	0x03, 0x50
        /*006a*/ 	.short	0x0000


	//----- nvinfo : EIATTR_MAXREG_COUNT
	.align		4
        /*006c*/ 	.byte	0x03, 0x1b
        /*006e*/ 	.short	0x00ff


	//----- nvinfo : EIATTR_NUM_BARRIERS
	.align		4
        /*0070*/ 	.byte	0x02, 0x4c
        /*0072*/ 	.byte	0x01
	.zero		1


	//----- nvinfo : EIATTR_MERCURY_ISA_VERSION
	.align		4
        /*0074*/ 	.byte	0x03, 0x5f
        /*0076*/ 	.short	0x0101


	//----- nvinfo : EIATTR_VRC_CTA_INIT_COUNT
	.align		4
        /*0078*/ 	.byte	0x02, 0x4a
	.zero		1
	.zero		1


	//----- nvinfo : EIATTR_EXIT_INSTR_OFFSETS
	.align		4
        /*007c*/ 	.byte	0x04, 0x1c
        /*007e*/ 	.short	(.L_153 - .L_152)


	//   ....[0]....
.L_152:
        /*0080*/ 	.word	0x00000030


	//   ....[1]....
        /*0084*/ 	.word	0x00000640


	//----- nvinfo : EIATTR_CBANK_PARAM_SIZE
	.align		4
.L_153:
        /*0088*/ 	.byte	0x03, 0x19
        /*008a*/ 	.short	0x0024


	//----- nvinfo : EIATTR_PARAM_CBANK
	.align		4
        /*008c*/ 	.byte	0x04, 0x0a
        /*008e*/ 	.short	(.L_155 - .L_154)
	.align		4
.L_154:
        /*0090*/ 	.word	index@(.nv.constant0._Z10matrixMulSPdS_S_iii)
        /*0094*/ 	.short	0x0380
        /*0096*/ 	.short	0x0024


	//----- nvinfo : EIATTR_SW_WAR
	.align		4
.L_155:
        /*0098*/ 	.byte	0x04, 0x36
        /*009a*/ 	.short	(.L_157 - .L_156)
.L_156:
        /*009c*/ 	.word	0x00000008
.L_157:


//--------------------- .nv.info._Z9matrixMulPdS_S_iii --------------------------
	.section	.nv.info._Z9matrixMulPdS_S_iii,"",@"SHT_CUDA_INFO"
	.sectionflags	@""
	.align	4


	//----- nvinfo : EIATTR_CUDA_API_VERSION
	.align		4
        /*0000*/ 	.byte	0x04, 0x37
        /*0002*/ 	.short	(.L_159 - .L_158)
.L_158:
        /*0004*/ 	.word	0x00000082


	//----- nvinfo : EIATTR_KPARAM_INFO
	.align		4
.L_159:
        /*0008*/ 	.byte	0x04, 0x17
        /*000a*/ 	.short	(.L_161 - .L_160)
.L_160:
        /*000c*/ 	.word	0x00000000
        /*0010*/ 	.short	0x0005
        /*0012*/ 	.short	0x0020
        /*0014*/ 	.byte	0x00, 0xf0, 0x11, 0x00


	//----- nvinfo : EIATTR_KPARAM_INFO
	.align		4
.L_161:
        /*0018*/ 	.byte	0x04, 0x17
        /*001a*/ 	.short	(.L_163 - .L_162)
.L_162:
        /*001c*/ 	.word	0x00000000
        /*0020*/ 	.short	0x0004
        /*0022*/ 	.short	0x001c
        /*0024*/ 	.byte	0x00, 0xf0, 0x11, 0x00


	//----- nvinfo : EIATTR_KPARAM_INFO
	.align		4
.L_163:
        /*0028*/ 	.byte	0x04, 0x17
        /*002a*/ 	.short	(.L_165 - .L_164)
.L_164:
        /*002c*/ 	.word	0x00000000
        /*0030*/ 	.short	0x0003
        /*0032*/ 	.short	0x0018
        /*0034*/ 	.byte	0x00, 0xf0, 0x11, 0x00


	//----- nvinfo : EIATTR_KPARAM_INFO
	.align		4
.L_165:
        /*0038*/ 	.byte	0x04, 0x17
        /*003a*/ 	.short	(.L_167 - .L_166)
.L_166:
        /*003c*/ 	.word	0x00000000
        /*0040*/ 	.short	0x0002
        /*0042*/ 	.short	0x0010
        /*0044*/ 	.byte	0x00, 0xf5, 0x21, 0x00


	//----- nvinfo : EIATTR_KPARAM_INFO
	.align		4
.L_167:
        /*0048*/ 	.byte	0x04, 0x17
        /*004a*/ 	.short	(.L_169 - .L_168)
.L_168:
        /*004c*/ 	.word	0x00000000
        /*0050*/ 	.short	0x0001
        /*0052*/ 	.short	0x0008
        /*0054*/ 	.byte	0x00, 0xf5, 0x21, 0x00


	//----- nvinfo : EIATTR_KPARAM_INFO
	.align		4
.L_169:
        /*0058*/ 	.byte	0x04, 0x17
        /*005a*/ 	.short	(.L_171 - .L_170)
.L_170:
        /*005c*/ 	.word	0x00000000
        /*0060*/ 	.short	0x0000
        /*0062*/ 	.short	0x0000
        /*0064*/ 	.byte	0x00, 0xf5, 0x21, 0x00


	//----- nvinfo : EIATTR_SPARSE_MMA_MASK
	.align		4
.L_171:
        /*0068*/ 	.byte	0x03, 0x50
        /*006a*/ 	.short	0x0000


	//----- nvinfo : EIATTR_MAXREG_COUNT
	.align		4
        /*006c*/ 	.byte	0x03, 0x1b
        /*006e*/ 	.short	0x00ff


	//----- nvinfo : EIATTR_MERCURY_ISA_VERSION
	.align		4
        /*0070*/ 	.byte	0x03, 0x5f
        /*0072*/ 	.short	0x0101


	//----- nvinfo : EIATTR_VRC_CTA_INIT_COUNT
	.align		4
        /*0074*/ 	.byte	0x02, 0x4a
	.zero		1
	.zero		1


	//----- nvinfo : EIATTR_EXIT_INSTR_OFFSETS
	.align		4
        /*0078*/ 	.byte	0x04, 0x1c
        /*007a*/ 	.short	(.L_173 - .L_172)


	//   ....[0]....
.L_172:
        /*007c*/ 	.word	0x000000e0


	//   ....[1]....
        /*0080*/ 	.word	0x00000a90


	//----- nvinfo : EIATTR_CBANK_PARAM_SIZE
	.align		4
.L_173:
        /*0084*/ 	.byte	0x03, 0x19
        /*0086*/ 	.short	0x0024


	//----- nvinfo : EIATTR_PARAM_CBANK
	.align		4
        /*0088*/ 	.byte	0x04, 0x0a
        /*008a*/ 	.short	(.L_175 - .L_174)
	.align		4
.L_174:
        /*008c*/ 	.word	index@(.nv.constant0._Z9matrixMulPdS_S_iii)
        /*0090*/ 	.short	0x0380
        /*0092*/ 	.short	0x0024


	//----- nvinfo : EIATTR_SW_WAR
	.align		4
.L_175:
        /*0094*/ 	.byte	0x04, 0x36
        /*0096*/ 	.short	(.L_177 - .L_176)
.L_176:
        /*0098*/ 	.word	0x00000008
.L_177:


//--------------------- .nv.info._Z22sumReduction1_templateILj1024EEvPdS0_ii --------------------------
	.section	.nv.info._Z22sumReduction1_templateILj1024EEvPdS0_ii,"",@"SHT_CUDA_INFO"
	.sectionflags	@""
	.align	4


	//----- nvinfo : EIATTR_CUDA_API_VERSION
	.align		4
        /*0000*/ 	.byte	0x04, 0x37
        /*0002*/ 	.short	(.L_179 - .L_178)
.L_178:
        /*0004*/ 	.word	0x00000082


	//----- nvinfo : EIATTR_KPARAM_INFO
	.align		4
.L_179:
        /*0008*/ 	.byte	0x04, 0x17
        /*000a*/ 	.short	(.L_181 - .L_180)
.L_180:
        /*000c*/ 	.word	0x00000000
        /*0010*/ 	.short	0x0003
        /*0012*/ 	.short	0x0014
        /*0014*/ 	.byte	0x00, 0xf0, 0x11, 0x00


	//----- nvinfo : EIATTR_KPARAM_INFO
	.align		4
.L_181:
        /*0018*/ 	.byte	0x04, 0x17
        /*001a*/ 	.short	(.L_183 - .L_182)
.L_182:
        /*001c*/ 	.word	0x00000000
        /*0020*/ 	.short	0x0002
        /*0022*/ 	.short	0x0010
        /*0024*/ 	.byte	0x00, 0xf0, 0x11, 0x00


	//----- nvinfo : EIATTR_KPARAM_INFO
	.align		4
.L_183:
        /*0028*/ 	.byte	0x04, 0x17
        /*002a*/ 	.short	(.L_185 - .L_184)
.L_184:
        /*002c*/ 	.word	0x00000000
        /*0030*/ 	.short	0x0001
        /*0032*/ 	.short	0x0008
        /*0034*/ 	.byte	0x00, 0xf5, 0x21, 0x00


	//----- nvinfo : EIATTR_KPARAM_INFO
	.align		4
.L_185:
        /*0038*/ 	.byte	0x04, 0x17
        /*003a*/ 	.short	(.L_187 - .L_186)
.L_186:
        /*003c*/ 	.word	0x00000000
        /*0040*/ 	.short	0x0000
        /*0042*/ 	.short	0x0000
        /*0044*/ 	.byte	0x00, 0xf5, 0x21, 0x00


	//----- nvinfo : EIATTR_SPARSE_MMA_MASK
	.align		4
.L_187:
        /*0048*/ 	.byte	0x03, 0x50
        /*004a*/ 	.short	0x0000


	//----- nvinfo : EIATTR_MAXREG_COUNT
	.align		4
        /*004c*/ 	.byte	0x03, 0x1b
        /*004e*/ 	.short	0x00ff


	//----- nvinfo : EIATTR_NUM_BARRIERS
	.align		4
        /*0050*/ 	.byte	0x02, 0x4c
        /*0052*/ 	.byte	0x01
	.zero		1


	//----- nvinfo : EIATTR_MERCURY_ISA_VERSION
	.align		4
        /*0054*/ 	.byte	0x03, 0x5f
        /*0056*/ 	.short	0x0101


	//----- nvinfo : EIATTR_VRC_CTA_INIT_COUNT
	.align		4
        /*0058*/ 	.byte	0x02, 0x4a
	.zero		1
	.zero		1


	//----- nvinfo : EIATTR_EXIT_INSTR_OFFSETS
	.align		4
        /*005c*/ 	.byte	0x04, 0x1c
        /*005e*/ 	.short	(.L_189 - .L_188)


	//   ....[0]....
.L_188:
        /*0060*/ 	.word	0x00000340


	//   ....[1]....
        /*0064*/ 	.word	0x000004e0


	//   ....[2]....
        /*0068*/ 	.word	0x00000670


	//----- nvinfo : EIATTR_CRS_STACK_SIZE
	.align		4
.L_189:
        /*006c*/ 	.byte	0x04, 0x1e
        /*006e*/ 	.short	(.L_191 - .L_190)
.L_190:
        /*0070*/ 	.word	0x00000000


	//----- nvinfo : EIATTR_CBANK_PARAM_SIZE
	.align		4
.L_191:
        /*0074*/ 	.byte	0x03, 0x19
        /*0076*/ 	.short	0x0018


	//----- nvinfo : EIATTR_PARAM_CBANK
	.align		4
        /*0078*/ 	.byte	0x04, 0x0a
        /*007a*/ 	.short	(.L_193 - .L_192)
	.align		4
.L_192:
        /*007c*/ 	.word	index@(.nv.constant0._Z22sumReduction1_templateILj1024EEvPdS0_ii)
        /*0080*/ 	.short	0x0380
        /*0082*/ 	.short	0x0018


	//----- nvinfo : EIATTR_SW_WAR
	.align		4
.L_193:
        /*0084*/ 	.byte	0x04, 0x36
        /*0086*/ 	.short	(.L_195 - .L_194)
.L_194:
        /*0088*/ 	.word	0x00000008
.L_195:


//--------------------- .nv.info._Z22sumReduction1_templateILj512EEvPdS0_ii --------------------------
	.section	.nv.info._Z22sumReduction1_templateILj512EEvPdS0_ii,"",@"SHT_CUDA_INFO"
	.sectionflags	@""
	.align	4


	//----- nvinfo : EIATTR_CUDA_API_VERSION
	.align		4
        /*0000*/ 	.byte	0x04, 0x37
        /*0002*/ 	.short	(.L_197 - .L_196)
.L_196:
        /*0004*/ 	.word	0x00000082


	//----- nvinfo : EIATTR_KPARAM_INFO
	.align		4
.L_197:
        /*0008*/ 	.byte	0x04, 0x17
        /*000a*/ 	.short	(.L_199 - .L_198)
.L_198:
        /*000c*/ 	.word	0x00000000
        /*0010*/ 	.short	0x0003
        /*0012*/ 	.short	0x0014
        /*0014*/ 	.byte	0x00, 0xf0, 0x11, 0x00


	//----- nvinfo : EIATTR_KPARAM_INFO
	.align		4
.L_199:
        /*0018*/ 	.byte	0x04, 0x17
        /*001a*/ 	.short	(.L_201 - .L_200)
.L_200:
        /*001c*/ 	.word	0x00000000
        /*0020*/ 	.short	0x0002
        /*0022*/ 	.short	0x0010
        /*0024*/ 	.byte	0x00, 0xf0, 0x11, 0x00


	//----- nvinfo : EIATTR_KPARAM_INFO
	.align		4
.L_201:
        /*0028*/ 	.byte	0x04, 0x17
        /*002a*/ 	.short	(.L_203 - .L_202)
.L_202:
        /*002c*/ 	.word	0x00000000
        /*0030*/ 	.short	0x0001
        /*0032*/ 	.short	0x0008
        /*0034*/ 	.byte	0x00, 0xf5, 0x21, 0x00


	//----- nvinfo : EIATTR_KPARAM_INFO
	.align		4
.L_203:
        /*0038*/ 	.byte	0x04, 0x17
        /*003a*/ 	.short	(.L_205 - .L_204)
.L_204:
        /*003c*/ 	.word	0x00000000
        /*0040*/ 	.short	0x0000
        /*0042*/ 	.short	0x0000
        /*0044*/ 	.byte	0x00, 0xf5, 0x21, 0x00


	//----- nvinfo : EIATTR_SPARSE_MMA_MASK
	.align		4
.L_205:
        /*0048*/ 	.byte	0x03, 0x50
        /*004a*/ 	.short	0x0000


	//----- nvinfo : EIATTR_MAXREG_COUNT
	.align		4
        /*004c*/ 	.byte	0x03, 0x1b
        /*004e*/ 	.short	0x00ff


	//----- nvinfo : EIATTR_NUM_BARRIERS
	.align		4
        /*0050*/ 	.byte	0x02, 0x4c
        /*0052*/ 	.byte	0x01
	.zero		1


	//----- nvinfo : EIATTR_MERCURY_ISA_VERSION
	.align		4
        /*0054*/ 	.byte	0x03, 0x5f
        /*0056*/ 	.short	0x0101


	//----- nvinfo : EIATTR_VRC_CTA_INIT_COUNT
	.align		4
        /*0058*/ 	.byte	0x02, 0x4a
	.zero		1
	.zero		1


	//----- nvinfo : EIATTR_EXIT_INSTR_OFFSETS
	.align		4
        /*005c*/ 	.byte	0x04, 0x1c
        /*005e*/ 	.short	(.L_207 - .L_206)


	//   ....[0]....
.L_206:
        /*0060*/ 	.word	0x000002e0


	//   ....[1]....
        /*0064*/ 	.word	0x00000480


	//   ....[2]....
        /*0068*/ 	.word	0x00000610


	//----- nvinfo : EIATTR_CRS_STACK_SIZE
	.align		4
.L_207:
        /*006c*/ 	.byte	0x04, 0x1e
        /*006e*/ 	.short	(.L_209 - .L_208)
.L_208:
        /*0070*/ 	.word	0x00000000


	//----- nvinfo : EIATTR_CBANK_PARAM_SIZE
	.align		4
.L_209:
        /*0074*/ 	.byte	0x03, 0x19
        /*0076*/ 	.short	0x0018


	//----- nvinfo : EIATTR_PARAM_CBANK
	.align		4
        /*0078*/ 	.byte	0x04, 0x0a
        /*007a*/ 	.short	(.L_211 - .L_210)
	.align		4
.L_210:
        /*007c*/ 	.word	index@(.nv.constant0._Z22sumReduction1_templateILj512EEvPdS0_ii)
        /*0080*/ 	.short	0x0380
        /*0082*/ 	.short	0x0018


	//----- nvinfo : EIATTR_SW_WAR
	.align		4
.L_211:
        /*0084*/ 	.byte	0x04, 0x36
        /*0086*/ 	.short	(.L_213 - .L_212)
.L_212:
        /*0088*/ 	.word	0x00000008
.L_213:


//--------------------- .nv.info._Z22sumReduction1_templateILj256EEvPdS0_ii --------------------------
	.section	.nv.info._Z22sumReduction1_templateILj256EEvPdS0_ii,"",@"SHT_CUDA_INFO"
	.sectionflags	@""
	.align	4


	//----- nvinfo : EIATTR_CUDA_API_VERSION
	.align		4
        /*0000*/ 	.byte	0x04, 0x37
        /*0002*/ 	.short	(.L_215 - .L_214)
.L_214:
        /*0004*/ 	.word	0x00000082


	//----- nvinfo : EIATTR_KPARAM_INFO
	.align		4
.L_215:
        /*0008*/ 	.byte	0x04, 0x17
        /*000a*/ 	.short	(.L_217 - .L_216)
.L_216:
        /*000c*/ 	.word	0x00000000
        /*0010*/ 	.short	0x0003
        /*0012*/ 	.short	0x0014
        /*0014*/ 	.byte	0x00, 0xf0, 0x11, 0x00


	//----- nvinfo : EIATTR_KPARAM_INFO
	.align		4
.L_217:
        /*0018*/ 	.byte	0x04, 0x17
        /*001a*/ 	.short	(.L_219 - .L_218)
.L_218:
        /*001c*/ 	.word	0x00000000
        /*0020*/ 	.short	0x0002
        /*0022*/ 	.short	0x0010
        /*0024*/ 	.byte	0x00, 0xf0, 0x11, 0x00


	//----- nvinfo : EIATTR_KPARAM_INFO
	.align		4
.L_219:
        /*0028*/ 	.byte	0x04, 0x17
        /*002a*/ 	.short	(.L_221 - .L_220)
.L_220:
        /*002c*/ 	.word	0x00000000
        /*0030*/ 	.short	0x0001
        /*0032*/ 	.short	0x0008
        /*0034*/ 	.byte	0x00, 0xf5, 0x21, 0x00


	//----- nvinfo : EIATTR_KPARAM_INFO
	.align		4
.L_221:
        /*0038*/ 	.byte	0x04, 0x17
        /*003a*/ 	.short	(.L_223 - .L_222)
.L_222:
        /*003c*/ 	.word	0x00000000
        /*0040*/ 	.short	0x0000
        /*0042*/ 	.short	0x0000
        /*0044*/ 	.byte	0x00, 0xf5, 0x21, 0x00


	//----- nvinfo : EIATTR_SPARSE_MMA_MASK
	.align		4
.L_223:
        /*0048*/ 	.byte	0x03, 0x50
        /*004a*/ 	.short	0x0000


	//----- nvinfo : EIATTR_MAXREG_COUNT
	.align		4
        /*004c*/ 	.byte	0x03, 0x1b
        /*004e*/ 	.short	0x00ff


	//----- nvinfo : EIATTR_NUM_BARRIERS
	.align		4
        /*0050*/ 	.byte	0x02, 0x4c
        /*0052*/ 	.byte	0x01
	.zero		1


	//----- nvinfo : EIATTR_MERCURY_ISA_VERSION
	.align		4
        /*0054*/ 	.byte	0x03, 0x5f
        /*0056*/ 	.short	0x0101


	//----- nvinfo : EIATTR_VRC_CTA_INIT_COUNT
	.align		4
        /*0058*/ 	.byte	0x02, 0x4a
	.zero		1
	.zero		1


	//----- nvinfo : EIATTR_EXIT_INSTR_OFFSETS
	.align		4
        /*005c*/ 	.byte	0x04, 0x1c
        /*005e*/ 	.short	(.L_225 - .L_224)


	//   ....[0]....
.L_224:
        /*0060*/ 	.word	0x00000280


	//   ....[1]....
        /*0064*/ 	.word	0x00000420


	//   ....[2]....
        /*0068*/ 	.word	0x000005b0


	//----- nvinfo : EIATTR_CRS_STACK_SIZE
	.align		4
.L_225:
        /*006c*/ 	.byte	0x04, 0x1e
        /*006e*/ 	.short	(.L_227 - .L_226)
.L_226:
        /*0070*/ 	.word	0x00000000


	//----- nvinfo : EIATTR_CBANK_PARAM_SIZE
	.align		4
.L_227:
        /*0074*/ 	.byte	0x03, 0x19
        /*0076*/ 	.short	0x0018


	//----- nvinfo : EIATTR_PARAM_CBANK
	.align		4
        /*0078*/ 	.byte	0x04, 0x0a
        /*007a*/ 	.short	(.L_229 - .L_228)
	.align		4
.L_228:
        /*007c*/ 	.word	index@(.nv.constant0._Z22sumReduction1_templateILj256EEvPdS0_ii)
        /*0080*/ 	.short	0x0380
        /*0082*/ 	.short	0x0018


	//----- nvinfo : EIATTR_SW_WAR
	.align		4
.L_229:
        /*0084*/ 	.byte	0x04, 0x36
        /*0086*/ 	.short	(.L_231 - .L_230)
.L_230:
        /*0088*/ 	.word	0x00000008
.L_231:


//--------------------- .nv.info._Z22sumReduction1_templateILj128EEvPdS0_ii --------------------------
	.section	.nv.info._Z22sumReduction1_templateILj128EEvPdS0_ii,"",@"SHT_CUDA_INFO"
	.sectionflags	@""
	.align	4


	//----- nvinfo : EIATTR_CUDA_API_VERSION
	.align		4
        /*0000*/ 	.byte	0x04, 0x37
        /*0002*/ 	.short	(.L_233 - .L_232)
.L_232:
        /*0004*/ 	.word	0x00000082


	//----- nvinfo : EIATTR_KPARAM_INFO
	.align		4
.L_233:
        /*0008*/ 	.byte	0x04, 0x17
        /*000a*/ 	.short	(.L_235 - .L_234)
.L_234:
        /*000c*/ 	.word	0x00000000
        /*0010*/ 	.short	0x0003
        /*0012*/ 	.short	0x0014
        /*0014*/ 	.byte	0x00, 0xf0, 0x11, 0x00


	//----- nvinfo : EIATTR_KPARAM_INFO
	.align		4
.L_235:
        /*0018*/ 	.byte	0x04, 0x17
        /*001a*/ 	.short	(.L_237 - .L_236)
.L_236:
        /*001c*/ 	.word	0x00000000
        /*0020*/ 	.short	0x0002
        /*0022*/ 	.short	0x0010
        /*0024*/ 	.byte	0x00, 0xf0, 0x11, 0x00


	//----- nvinfo : EIATTR_KPARAM_INFO
	.align		4
.L_237:
        /*0028*/ 	.byte	0x04, 0x17
        /*002a*/ 	.short	(.L_239 - .L_238)
.L_238:
        /*002c*/ 	.word	0x00000000
        /*0030*/ 	.short	0x0001
        /*0032*/ 	.short	0x0008
        /*0034*/ 	.byte	0x00, 0xf5, 0x21, 0x00


	//----- nvinfo : EIATTR_KPARAM_INFO
	.align		4
.L_239:
        /*0038*/ 	.byte	0x04, 0x17
        /*003a*/ 	.short	(.L_241 - .L_240)
.L_240:
        /*003c*/ 	.word	0x00000000
        /*0040*/ 	.short	0x0000
        /*0042*/ 	.short	0x0000
        /*0044*/ 	.byte	0x00, 0xf5, 0x21, 0x00


	//----- nvinfo : EIATTR_SPARSE_MMA_MASK
	.align		4
.L_241:
        /*0048*/ 	.byte	0x03, 0x50
        /*004a*/ 	.short	0x0000


	//----- nvinfo : EIATTR_MAXREG_COUNT
	.align		4
        /*004c*/ 	.byte	0x03, 0x1b
        /*004e*/ 	.short	0x00ff


	//----- nvinfo : EIATTR_NUM_BARRIERS
	.align		4
        /*0050*/ 	.byte	0x02, 0x4c
        /*0052*/ 	.byte	0x01
	.zero		1


	//----- nvinfo : EIATTR_MERCURY_ISA_VERSION
	.align		4
        /*0054*/ 	.byte	0x03, 0x5f
        /*0056*/ 	.short	0x0101


	//----- nvinfo : EIATTR_VRC_CTA_INIT_COUNT
	.align		4
        /*0058*/ 	.byte	0x02, 0x4a
	.zero		1
	.zero		1


	//----- nvinfo : EIATTR_EXIT_INSTR_OFFSETS
	.align		4
        /*005c*/ 	.byte	0x04, 0x1c
        /*005e*/ 	.short	(.L_243 - .L_242)


	//   ....[0]....
.L_242:
        /*0060*/ 	.word	0x00000220


	//   ....[1]....
        /*0064*/ 	.word	0x000003c0


	//   ....[2]....
        /*0068*/ 	.word	0x00000550


	//----- nvinfo : EIATTR_CRS_STACK_SIZE
	.align		4
.L_243:
        /*006c*/ 	.byte	0x04, 0x1e
        /*006e*/ 	.short	(.L_245 - .L_244)
.L_244:
        /*0070*/ 	.word	0x00000000


	//----- nvinfo : EIATTR_CBANK_PARAM_SIZE
	.align		4
.L_245:
        /*0074*/ 	.byte	0x03, 0x19
        /*0076*/ 	.short	0x0018


	//----- nvinfo : EIATTR_PARAM_CBANK
	.align		4
        /*0078*/ 	.byte	0x04, 0x0a
        /*007a*/ 	.short	(.L_247 - .L_246)
	.align		4
.L_246:
        /*007c*/ 	.word	index@(.nv.constant0._Z22sumReduction1_templateILj128EEvPdS0_ii)
        /*0080*/ 	.short	0x0380
        /*0082*/ 	.short	0x0018


	//----- nvinfo : EIATTR_SW_WAR
	.align		4
.L_247:
        /*0084*/ 	.byte	0x04, 0x36
        /*0086*/ 	.short	(.L_249 - .L_248)
.L_248:
        /*0088*/ 	.word	0x00000008
.L_249:


//--------------------- .nv.info._Z22sumReduction1_templateILj64EEvPdS0_ii --------------------------
	.section	.nv.info._Z22sumReduction1_templateILj64EEvPdS0_ii,"",@"SHT_CUDA_INFO"
	.sectionflags	@""
	.align	4


	//----- nvinfo : EIATTR_CUDA_API_VERSION
	.align		4
        /*0000*/ 	.byte	0x04, 0x37
        /*0002*/ 	.short	(.L_251 - .L_250)
.L_250:
        /*0004*/ 	.word	0x00000082


	//----- nvinfo : EIATTR_KPARAM_INFO
	.align		4
.L_251:
        /*0008*/ 	.byte	0x04, 0x17
        /*000a*/ 	.short	(.L_253 - .L_252)
.L_252:
        /*000c*/ 	.word	0x00000000
        /*0010*/ 	.short	0x0003
        /*0012*/ 	.short	0x0014
        /*0014*/ 	.byte	0x00, 0xf0, 0x11, 0x00


	//----- nvinfo : EIATTR_KPARAM_INFO
	.align		4
.L_253:
        /*0018*/ 	.byte	0x04, 0x17
        /*001a*/ 	.short	(.L_255 - .L_254)
.L_254:
        /*001c*/ 	.word	0x00000000
        /*0020*/ 	.short	0x0002
        /*0022*/ 	.short	0x0010
        /*0024*/ 	.byte	0x00, 0xf0, 0x11, 0x00


	//----- nvinfo : EIATTR_KPARAM_INFO
	.align		4
.L_255:
        /*0028*/ 	.byte	0x04, 0x17
        /*002a*/ 	.short	(.L_257 - .L_256)
.L_256:
        /*002c*/ 	.word	0x00000000
        /*0030*/ 	.short	0x0001
        /*0032*/ 	.short	0x0008
        /*0034*/ 	.byte	0x00, 0xf5, 0x21, 0x00


	//----- nvinfo : EIATTR_KPARAM_INFO
	.align		4
.L_257:
        /*0038*/ 	.byte	0x04, 0x17
        /*003a*/ 	.short	(.L_259 - .L_258)
.L_258:
        /*003c*/ 	.word	0x00000000
        /*0040*/ 	.short	0x0000
        /*0042*/ 	.short	0x0000
        /*0044*/ 	.byte	0x00, 0xf5, 0x21, 0x00


	//----- nvinfo : EIATTR_SPARSE_MMA_MASK
	.align		4
.L_259:
        /*0048*/ 	.byte	0x03, 0x50
        /*004a*/ 	.short	0x0000


	//----- nvinfo : EIATTR_MAXREG_COUNT
	.align		4
        /*004c*/ 	.byte	0x03, 0x1b
        /*004e*/ 	.short	0x00ff


	//----- nvinfo : EIATTR_NUM_BARRIERS
	.align		4
        /*0050*/ 	.byte	0x02, 0x4c
        /*0052*/ 	.byte	0x01
	.zero		1


	//----- nvinfo : EIATTR_MERCURY_ISA_VERSION
	.align		4
        /*0054*/ 	.byte	0x03, 0x5f
        /*0056*/ 	.short	0x0101


	//----- nvinfo : EIATTR_VRC_CTA_INIT_COUNT
	.align		4
        /*0058*/ 	.byte	0x02, 0x4a
	.zero		1
	.zero		1


	//----- nvinfo : EIATTR_EXIT_INSTR_OFFSETS
	.align		4
        /*005c*/ 	.byte	0x04, 0x1c
        /*005e*/ 	.short	(.L_261 - .L_260)


	//   ....[0]....
.L_260:
        /*0060*/ 	.word	0x000001c0


	//   ....[1]....
        /*0064*/ 	.word	0x00000360


	//   ....[2]....
        /*0068*/ 	.word	0x000004f0


	//----- nvinfo : EIATTR_CRS_STACK_SIZE
	.align		4
.L_261:
        /*006c*/ 	.byte	0x04, 0x1e
        /*006e*/ 	.short	(.L_263 - .L_262)
.L_262:
        /*0070*/ 	.word	0x00000000


	//----- nvinfo : EIATTR_CBANK_PARAM_SIZE
	.align		4
.L_263:
        /*0074*/ 	.byte	0x03, 0x19
        /*0076*/ 	.short	0x0018


	//----- nvinfo : EIATTR_PARAM_CBANK
	.align		4
        /*0078*/ 	.byte	0x04, 0x0a
        /*007a*/ 	.short	(.L_265 - .L_264)
	.align		4
.L_264:
        /*007c*/ 	.word	index@(.nv.constant0._Z22sumReduction1_templateILj64EEvPdS0_ii)
        /*0080*/ 	.short	0x0380
        /*0082*/ 	.short	0x0018


	//----- nvinfo : EIATTR_SW_WAR
	.align		4
.L_265:
        /*0084*/ 	.byte	0x04, 0x36
        /*0086*/ 	.short	(.L_267 - .L_266)
.L_266:
        /*0088*/ 	.word	0x00000008
.L_267:


//--------------------- .nv.info._Z22sumReduction1_templateILj32EEvPdS0_ii --------------------------
	.section	.nv.info._Z22sumReduction1_templateILj32EEvPdS0_ii,"",@"SHT_CUDA_INFO"
	.sectionflags	@""
	.align	4


	//----- nvinfo : EIATTR_CUDA_API_VERSION
	.align		4
        /*0000*/ 	.byte	0x04, 0x37
        /*0002*/ 	.short	(.L_269 - .L_268)
.L_268:
        /*0004*/ 	.word	0x00000082


	//----- nvinfo : EIATTR_KPARAM_INFO
	.align		4
.L_269:
        /*0008*/ 	.byte	0x04, 0x17
        /*000a*/ 	.short	(.L_271 - .L_270)
.L_270:
        /*000c*/ 	.word	0x00000000
        /*0010*/ 	.short	0x0003
        /*0012*/ 	.short	0x0014
        /*0014*/ 	.byte	0x00, 0xf0, 0x11, 0x00


	//----- nvinfo : EIATTR_KPARAM_INFO
	.align		4
.L_271:
        /*0018*/ 	.byte	0x04, 0x17
        /*001a*/ 	.short	(.L_273 - .L_272)
.L_272:
        /*001c*/ 	.word	0x00000000
        /*0020*/ 	.short	0x0002
        /*0022*/ 	.short	0x0010
        /*0024*/ 	.byte	0x00, 0xf0, 0x11, 0x00


	//----- nvinfo : EIATTR_KPARAM_INFO
	.align		4
.L_273:
        /*0028*/ 	.byte	0x04, 0x17
        /*002a*/ 	.short	(.L_275 - .L_274)
.L_274:
        /*002c*/ 	.word	0x00000000
        /*0030*/ 	.short	0x0001
        /*0032*/ 	.short	0x0008
        /*0034*/ 	.byte	0x00, 0xf5, 0x21, 0x00


	//----- nvinfo : EIATTR_KPARAM_INFO
	.align		4
.L_275:
        /*0038*/ 	.byte	0x04, 0x17
        /*003a*/ 	.short	(.L_277 - .L_276)
.L_276:
        /*003c*/ 	.word	0x00000000
        /*0040*/ 	.short	0x0000
        /*0042*/ 	.short	0x0000
        /*0044*/ 	.byte	0x00, 0xf5, 0x21, 0x00


	//----- nvinfo : EIATTR_SPARSE_MMA_MASK
	.align		4
.L_277:
        /*0048*/ 	.byte	0x03, 0x50
        /*004a*/ 	.short	0x0000


	//----- nvinfo : EIATTR_MAXREG_COUNT
	.align		4
        /*004c*/ 	.byte	0x03, 0x1b
        /*004e*/ 	.short	0x00ff


	//----- nvinfo : EIATTR_NUM_BARRIERS
	.align		4
        /*0050*/ 	.byte	0x02, 0x4c
        /*0052*/ 	.byte	0x01
	.zero		1


	//----- nvinfo : EIATTR_MERCURY_ISA_VERSION
	.align		4
        /*0054*/ 	.byte	0x03, 0x5f
        /*0056*/ 	.short	0x0101


	//----- nvinfo : EIATTR_VRC_CTA_INIT_COUNT
	.align		4
        /*0058*/ 	.byte	0x02, 0x4a
	.zero		1
	.zero		1


	//----- nvinfo : EIATTR_EXIT_INSTR_OFFSETS
	.align		4
        /*005c*/ 	.byte	0x04, 0x1c
        /*005e*/ 	.short	(.L_279 - .L_278)


	//   ....[0]....
.L_278:
        /*0060*/ 	.word	0x000001c0


	//   ....[1]....
        /*0064*/ 	.word	0x00000320


	//   ....[2]....
        /*0068*/ 	.word	0x000004b0


	//----- nvinfo : EIATTR_CRS_STACK_SIZE
	.align		4
.L_279:
        /*006c*/ 	.byte	0x04, 0x1e
        /*006e*/ 	.short	(.L_281 - .L_280)
.L_280:
        /*0070*/ 	.word	0x00000000


	//----- nvinfo : EIATTR_CBANK_PARAM_SIZE
	.align		4
.L_281:
        /*0074*/ 	.byte	0x03, 0x19
        /*0076*/ 	.short	0x0018


	//----- nvinfo : EIATTR_PARAM_CBANK
	.align		4
        /*0078*/ 	.byte	0x04, 0x0a
        /*007a*/ 	.short	(.L_283 - .L_282)
	.align		4
.L_282:
        /*007c*/ 	.word	index@(.nv.constant0._Z22sumReduction1_templateILj32EEvPdS0_ii)
        /*0080*/ 	.short	0x0380
        /*0082*/ 	.short	0x0018


	//----- nvinfo : EIATTR_SW_WAR
	.align		4
.L_283:
        /*0084*/ 	.byte	0x04, 0x36
        /*0086*/ 	.short	(.L_285 - .L_284)
.L_284:
        /*0088*/ 	.word	0x00000008
.L_285:


//--------------------- .nv.info._Z22sumReduction1_templateILj16EEvPdS0_ii --------------------------
	.section	.nv.info._Z22sumReduction1_templateILj16EEvPdS0_ii,"",@"SHT_CUDA_INFO"
	.sectionflags	@""
	.align	4


	//----- nvinfo : EIATTR_CUDA_API_VERSION
	.align		4
        /*0000*/ 	.byte	0x04, 0x37
        /*0002*/ 	.short	(.L_287 - .L_286)
.L_286:
        /*0004*/ 	.word	0x00000082


	//----- nvinfo : EIATTR_KPARAM_INFO
	.align		4
.L_287:
        /*0008*/ 	.byte	0x04, 0x17
        /*000a*/ 	.short	(.L_289 - .L_288)
.L_288:
        /*000c*/ 	.word	0x00000000
        /*0010*/ 	.short	0x0003
        /*0012*/ 	.short	0x0014
        /*0014*/ 	.byte	0x00, 0xf0, 0x11, 0x00


	//----- nvinfo : EIATTR_KPARAM_INFO
	.align		4
.L_289:
        /*0018*/ 	.byte	0x04, 0x17
        /*001a*/ 	.short	(.L_291 - .L_290)
.L_290:
        /*001c*/ 	.word	0x00000000
        /*0020*/ 	.short	0x0002
        /*0022*/ 	.short	0x0010
        /*0024*/ 	.byte	0x00, 0xf0, 0x11, 0x00


	//----- nvinfo : EIATTR_KPARAM_INFO
	.align		4
.L_291:
        /*0028*/ 	.byte	0x04, 0x17
        /*002a*/ 	.short	(.L_293 - .L_292)
.L_292:
        /*002c*/ 	.word	0x00000000
        /*0030*/ 	.short	0x0001
        /*0032*/ 	.short	0x0008
        /*0034*/ 	.byte	0x00, 0xf5, 0x21, 0x00


	//----- nvinfo : EIATTR_KPARAM_INFO
	.align		4
.L_293:
        /*0038*/ 	.byte	0x04, 0x17
        /*003a*/ 	.short	(.L_295 - .L_294)
.L_294:
        /*003c*/ 	.word	0x00000000
        /*0040*/ 	.short	0x0000
        /*0042*/ 	.short	0x0000
        /*0044*/ 	.byte	0x00, 0xf5, 0x21, 0x00


	//----- nvinfo : EIATTR_SPARSE_MMA_MASK
	.align		4
.L_295:
        /*0048*/ 	.byte	0x03, 0x50
        /*004a*/ 	.short	0x0000


	//----- nvinfo : EIATTR_MAXREG_COUNT
	.align		4
        /*004c*/ 	.byte	0x03, 0x1b
        /*004e*/ 	.short	0x00ff


	//----- nvinfo : EIATTR_NUM_BARRIERS
	.align		4
        /*0050*/ 	.byte	0x02, 0x4c
        /*0052*/ 	.byte	0x01
	.zero		1


	//----- nvinfo : EIATTR_MERCURY_ISA_VERSION
	.align		4
        /*0054*/ 	.byte	0x03, 0x5f
        /*0056*/ 	.short	0x0101


	//----- nvinfo : EIATTR_VRC_CTA_INIT_COUNT
	.align		4
        /*0058*/ 	.byte	0x02, 0x4a
	.zero		1
	.zero		1


	//----- nvinfo : EIATTR_EXIT_INSTR_OFFSETS
	.align		4
        /*005c*/ 	.byte	0x04, 0x1c
        /*005e*/ 	.short	(.L_297 - .L_296)


	//   ....[0]....
.L_296:
        /*0060*/ 	.word	0x000001c0


	//   ....[1]....
        /*0064*/ 	.word	0x000002e0


	//   ....[2]....
        /*0068*/ 	.word	0x00000470


	//----- nvinfo : EIATTR_CRS_STACK_SIZE
	.align		4
.L_297:
        /*006c*/ 	.byte	0x04, 0x1e
        /*006e*/ 	.short	(.L_299 - .L_298)
.L_298:
        /*0070*/ 	.word	0x00000000


	//----- nvinfo : EIATTR_CBANK_PARAM_SIZE
	.align		4
.L_299:
        /*0074*/ 	.byte	0x03, 0x19
        /*0076*/ 	.short	0x0018


	//----- nvinfo : EIATTR_PARAM_CBANK
	.align		4
        /*0078*/ 	.byte	0x04, 0x0a
        /*007a*/ 	.short	(.L_301 - .L_300)
	.align		4
.L_300:
        /*007c*/ 	.word	index@(.nv.constant0._Z22sumReduction1_templateILj16EEvPdS0_ii)
        /*0080*/ 	.short	0x0380
        /*0082*/ 	.short	0x0018


	//----- nvinfo : EIATTR_SW_WAR
	.align		4
.L_301:
        /*0084*/ 	.byte	0x04, 0x36
        /*0086*/ 	.short	(.L_303 - .L_302)
.L_302:
        /*0088*/ 	.word	0x00000008
.L_303:


//--------------------- .nv.info._Z22sumReduction1_templateILj8EEvPdS0_ii --------------------------
	.section	.nv.info._Z22sumReduction1_templateILj8EEvPdS0_ii,"",@"SHT_CUDA_INFO"
	.sectionflags	@""
	.align	4


	//----- nvinfo : EIATTR_CUDA_API_VERSION
	.align		4
        /*0000*/ 	.byte	0x04, 0x37
        /*0002*/ 	.short	(.L_305 - .L_304)
.L_304:
        /*0004*/ 	.word	0x00000082


	//----- nvinfo : EIATTR_KPARAM_INFO
	.align		4
.L_305:
        /*0008*/ 	.byte	0x04, 0x17
        /*000a*/ 	.short	(.L_307 - .L_306)
.L_306:
        /*000c*/ 	.word	0x00000000
        /*0010*/ 	.short	0x0003
        /*0012*/ 	.short	0x0014
        /*0014*/ 	.byte	0x00, 0xf0, 0x11, 0x00


	//----- nvinfo : EIATTR_KPARAM_INFO
	.align		4
.L_307:
        /*0018*/ 	.byte	0x04, 0x17
        /*001a*/ 	.short	(.L_309 - .L_308)
.L_308:
        /*001c*/ 	.word	0x00000000
        /*0020*/ 	.short	0x0002
        /*0022*/ 	.short	0x0010
        /*0024*/ 	.byte	0x00, 0xf0, 0x11, 0x00


	//----- nvinfo : EIATTR_KPARAM_INFO
	.align		4
.L_309:
        /*0028*/ 	.byte	0x04, 0x17
        /*002a*/ 	.short	(.L_311 - .L_310)
.L_310:
        /*002c*/ 	.word	0x00000000
        /*0030*/ 	.short	0x0001
        /*0032*/ 	.short	0x0008
        /*0034*/ 	.byte	0x00, 0xf5, 0x21, 0x00


	//----- nvinfo : EIATTR_KPARAM_INFO
	.align		4
.L_311:
        /*0038*/ 	.byte	0x04, 0x17
        /*003a*/ 	.short	(.L_313 - .L_312)
.L_312:
        /*003c*/ 	.word	0x00000000
        /*0040*/ 	.short	0x0000
        /*0042*/ 	.short	0x0000
        /*0044*/ 	.byte	0x00, 0xf5, 0x21, 0x00


	//----- nvinfo : EIATTR_SPARSE_MMA_MASK
	.align		4
.L_313:
        /*0048*/ 	.byte	0x03, 0x50
        /*004a*/ 	.short	0x0000


	//----- nvinfo : EIATTR_MAXREG_COUNT
	.align		4
        /*004c*/ 	.byte	0x03, 0x1b
        /*004e*/ 	.short	0x00ff


	//----- nvinfo : EIATTR_NUM_BARRIERS
	.align		4
        /*0050*/ 	.byte	0x02, 0x4c
        /*0052*/ 	.byte	0x01
	.zero		1


	//----- nvinfo : EIATTR_MERCURY_ISA_VERSION
	.align		4
        /*0054*/ 	.byte	0x03, 0x5f
        /*0056*/ 	.short	0x0101


	//----- nvinfo : EIATTR_VRC_CTA_INIT_COUNT
	.align		4
        /*0058*/ 	.byte	0x02, 0x4a
	.zero		1
	.zero		1


	//----- nvinfo : EIATTR_EXIT_INSTR_OFFSETS
	.align		4
        /*005c*/ 	.byte	0x04, 0x1c
        /*005e*/ 	.short	(.L_315 - .L_314)


	//   ....[0]....
.L_314:
        /*0060*/ 	.word	0x000001c0


	//   ....[1]....
        /*0064*/ 	.word	0x000002a0


	//   ....[2]....
        /*0068*/ 	.word	0x00000430


	//----- nvinfo : EIATTR_CRS_STACK_SIZE
	.align		4
.L_315:
        /*006c*/ 	.byte	0x04, 0x1e
        /*006e*/ 	.short	(.L_317 - .L_316)
.L_316:
        /*0070*/ 	.word	0x00000000


	//----- nvinfo : EIATTR_CBANK_PARAM_SIZE
	.align		4
.L_317:
        /*0074*/ 	.byte	0x03, 0x19
        /*0076*/ 	.short	0x0018


	//----- nvinfo : EIATTR_PARAM_CBANK
	.align		4
        /*0078*/ 	.byte	0x04, 0x0a
        /*007a*/ 	.short	(.L_319 - .L_318)
	.align		4
.L_318:
        /*007c*/ 	.word	index@(.nv.constant0._Z22sumReduction1_templateILj8EEvPdS0_ii)
        /*0080*/ 	.short	0x0380
        /*0082*/ 	.short	0x0018


	//----- nvinfo : EIATTR_SW_WAR
	.align		4
.L_319:
        /*0084*/ 	.byte	0x04, 0x36
        /*0086*/ 	.short	(.L_321 - .L_320)
.L_320:
        /*0088*/ 	.word	0x00000008
.L_321:


//--------------------- .nv.info._Z22sumReduction1_templateILj4EEvPdS0_ii --------------------------
	.section	.nv.info._Z22sumReduction1_templateILj4EEvPdS0_ii,"",@"SHT_CUDA_INFO"
	.sectionflags	@""
	.align	4


	//----- nvinfo : EIATTR_CUDA_API_VERSION
	.align		4
        /*0000*/ 	.byte	0x04, 0x37
        /*0002*/ 	.short	(.L_323 - .L_322)
.L_322:
        /*0004*/ 	.word	0x00000082


	//----- nvinfo : EIATTR_KPARAM_INFO
	.align		4
.L_323:
        /*0008*/ 	.byte	0x04, 0x17
        /*000a*/ 	.short	(.L_325 - .L_324)
.L_324:
        /*000c*/ 	.word	0x00000000
        /*0010*/ 	.short	0x0003
        /*0012*/ 	.short	0x0014
        /*0014*/ 	.byte	0x00, 0xf0, 0x11, 0x00


	//----- nvinfo : EIATTR_KPARAM_INFO
	.align		4
.L_325:
        /*0018*/ 	.byte	0x04, 0x17
        /*001a*/ 	.short	(.L_327 - .L_326)
.L_326:
        /*001c*/ 	.word	0x00000000
        /*0020*/ 	.short	0x0002
        /*0022*/ 	.short	0x0010
        /*0024*/ 	.byte	0x00, 0xf0, 0x11, 0x00


	//----- nvinfo : EIATTR_KPARAM_INFO
	.align		4
.L_327:
        /*0028*/ 	.byte	0x04, 0x17
        /*002a*/ 	.short	(.L_329 - .L_328)
.L_328:
        /*002c*/ 	.word	0x00000000
        /*0030*/ 	.short	0x0001
        /*0032*/ 	.short	0x0008
        /*0034*/ 	.byte	0x00, 0xf5, 0x21, 0x00


	//----- nvinfo : EIATTR_KPARAM_INFO
	.align		4
.L_329:
        /*0038*/ 	.byte	0x04, 0x17
        /*003a*/ 	.short	(.L_331 - .L_330)
.L_330:
        /*003c*/ 	.word	0x00000000
        /*0040*/ 	.short	0x0000
        /*0042*/ 	.short	0x0000
        /*0044*/ 	.byte	0x00, 0xf5, 0x21, 0x00


	//----- nvinfo : EIATTR_SPARSE_MMA_MASK
	.align		4
.L_331:
        /*0048*/ 	.byte	0x03, 0x50
        /*004a*/ 	.short	0x0000


	//----- nvinfo : EIATTR_MAXREG_COUNT
	.align		4
        /*004c*/ 	.byte	0x03, 0x1b
        /*004e*/ 	.short	0x00ff


	//----- nvinfo : EIATTR_NUM_BARRIERS
	.align		4
        /*0050*/ 	.byte	0x02, 0x4c
        /*0052*/ 	.byte	0x01
	.zero		1


	//----- nvinfo : EIATTR_MERCURY_ISA_VERSION
	.align		4
        /*0054*/ 	.byte	0x03, 0x5f
        /*0056*/ 	.short	0x0101


	//----- nvinfo : EIATTR_VRC_CTA_INIT_COUNT
	.align		4
        /*0058*/ 	.byte	0x02, 0x4a
	.zero		1
	.zero		1


	//----- nvinfo : EIATTR_EXIT_INSTR_OFFSETS
	.align		4
        /*005c*/ 	.byte	0x04, 0x1c
        /*005e*/ 	.short	(.L_333 - .L_332)


	//   ....[0]....
.L_332:
        /*0060*/ 	.word	0x000001c0


	//   ....[1]....
        /*0064*/ 	.word	0x00000260


	//   ....[2]....
        /*0068*/ 	.word	0x000003f0


	//----- nvinfo : EIATTR_CRS_STACK_SIZE
	.align		4
.L_333:
        /*006c*/ 	.byte	0x04, 0x1e
        /*006e*/ 	.short	(.L_335 - .L_334)
.L_334:
        /*0070*/ 	.word	0x00000000


	//----- nvinfo : EIATTR_CBANK_PARAM_SIZE
	.align		4
.L_335:
        /*0074*/ 	.byte	0x03, 0x19
        /*0076*/ 	.short	0x0018


	//----- nvinfo : EIATTR_PARAM_CBANK
	.align		4
        /*0078*/ 	.byte	0x04, 0x0a
        /*007a*/ 	.short	(.L_337 - .L_336)
	.align		4
.L_336:
        /*007c*/ 	.word	index@(.nv.constant0._Z22sumReduction1_templateILj4EEvPdS0_ii)
        /*0080*/ 	.short	0x0380
        /*0082*/ 	.short	0x0018


	//----- nvinfo : EIATTR_SW_WAR
	.align		4
.L_337:
        /*0084*/ 	.byte	0x04, 0x36
        /*0086*/ 	.short	(.L_339 - .L_338)
.L_338:
        /*0088*/ 	.word	0x00000008
.L_339:


//--------------------- .nv.info._Z22sumReduction1_templateILj2EEvPdS0_ii --------------------------
	.section	.nv.info._Z22sumReduction1_templateILj2EEvPdS0_ii,"",@"SHT_CUDA_INFO"
	.sectionflags	@""
	.align	4


	//----- nvinfo : EIATTR_CUDA_API_VERSION
	.align		4
        /*0000*/ 	.byte	0x04, 0x37
        /*0002*/ 	.short	(.L_341 - .L_340)
.L_340:
        /*0004*/ 	.word	0x00000082


	//----- nvinfo : EIATTR_KPARAM_INFO
	.align		4
.L_341:
        /*0008*/ 	.byte	0x04, 0x17
        /*000a*/ 	.short	(.L_343 - .L_342)
.L_342:
        /*000c*/ 	.word	0x00000000
        /*0010*/ 	.short	0x0003
        /*0012*/ 	.short	0x0014
        /*0014*/ 	.byte	0x00, 0xf0, 0x11, 0x00


	//----- nvinfo : EIATTR_KPARAM_INFO
	.align		4
.L_343:
        /*0018*/ 	.byte	0x04, 0x17
        /*001a*/ 	.short	(.L_345 - .L_344)
.L_344:
        /*001c*/ 	.word	0x00000000
        /*0020*/ 	.short	0x0002
        /*0022*/ 	.short	0x0010
        /*0024*/ 	.byte	0x00, 0xf0, 0x11, 0x00


	//----- nvinfo : EIATTR_KPARAM_INFO
	.align		4
.L_345:
        /*0028*/ 	.byte	0x04, 0x17
        /*002a*/ 	.short	(.L_347 - .L_346)
.L_346:
        /*002c*/ 	.word	0x00000000
        /*0030*/ 	.short	0x0001
        /*0032*/ 	.short	0x0008
        /*0034*/ 	.byte	0x00, 0xf5, 0x21, 0x00


	//----- nvinfo : EIATTR_KPARAM_INFO
	.align		4
.L_347:
        /*0038*/ 	.byte	0x04, 0x17
        /*003a*/ 	.short	(.L_349 - .L_348)
.L_348:
        /*003c*/ 	.word	0x00000000
        /*0040*/ 	.short	0x0000
        /*0042*/ 	.short	0x0000
        /*0044*/ 	.byte	0x00, 0xf5, 0x21, 0x00


	//----- nvinfo : EIATTR_SPARSE_MMA_MASK
	.align		4
.L_349:
        /*0048*/ 	.byte	0x03, 0x50
        /*004a*/ 	.short	0x0000


	//----- nvinfo : EIATTR_MAXREG_COUNT
	.align		4
        /*004c*/ 	.byte	0x03, 0x1b
        /*004e*/ 	.short	0x00ff


	//----- nvinfo : EIATTR_NUM_BARRIERS
	.align		4
        /*0050*/ 	.byte	0x02, 0x4c
        /*0052*/ 	.byte	0x01
	.zero		1


	//----- nvinfo : EIATTR_MERCURY_ISA_VERSION
	.align		4
        /*0054*/ 	.byte	0x03, 0x5f
        /*0056*/ 	.short	0x0101


	//----- nvinfo : EIATTR_VRC_CTA_INIT_COUNT
	.align		4
        /*0058*/ 	.byte	0x02, 0x4a
	.zero		1
	.zero		1


	//----- nvinfo : EIATTR_EXIT_INSTR_OFFSETS
	.align		4
        /*005c*/ 	.byte	0x04, 0x1c
        /*005e*/ 	.short	(.L_351 - .L_350)


	//   ....[0]....
.L_350:
        /*0060*/ 	.word	0x000001c0


	//   ....[1]....
        /*0064*/ 	.word	0x00000220


	//   ....[2]....
        /*0068*/ 	.word	0x000003b0


	//----- nvinfo : EIATTR_CRS_STACK_SIZE
	.align		4
.L_351:
        /*006c*/ 	.byte	0x04, 0x1e
        /*006e*/ 	.short	(.L_353 - .L_352)
.L_352:
        /*0070*/ 	.word	0x00000000


	//----- nvinfo : EIATTR_CBANK_PARAM_SIZE
	.align		4
.L_353:
        /*0074*/ 	.byte	0x03, 0x19
        /*0076*/ 	.short	0x0018


	//----- nvinfo : EIATTR_PARAM_CBANK
	.align		4
        /*0078*/ 	.byte	0x04, 0x0a
        /*007a*/ 	.short	(.L_355 - .L_354)
	.align		4
.L_354:
        /*007c*/ 	.word	index@(.nv.constant0._Z22sumReduction1_templateILj2EEvPdS0_ii)
        /*0080*/ 	.short	0x0380
        /*0082*/ 	.short	0x0018


	//----- nvinfo : EIATTR_SW_WAR
	.align		4
.L_355:
        /*0084*/ 	.byte	0x04, 0x36
        /*0086*/ 	.short	(.L_357 - .L_356)
.L_356:
        /*0088*/ 	.word	0x00000008
.L_357:


//--------------------- .nv.info._Z22sumReduction1_templateILj1EEvPdS0_ii --------------------------
	.section	.nv.info._Z22sumReduction1_templateILj1EEvPdS0_ii,"",@"SHT_CUDA_INFO"
	.sectionflags	@""
	.align	4


	//----- nvinfo : EIATTR_CUDA_API_VERSION
	.align		4
        /*0000*/ 	.byte	0x04, 0x37
        /*0002*/ 	.short	(.L_359 - .L_358)
.L_358:
        /*0004*/ 	.word	0x00000082


	//----- nvinfo : EIATTR_KPARAM_INFO
	.align		4
.L_359:
        /*0008*/ 	.byte	0x04, 0x17
        /*000a*/ 	.short	(.L_361 - .L_360)
.L_360:
        /*000c*/ 	.word	0x00000000
        /*0010*/ 	.short	0x0003
        /*0012*/ 	.short	0x0014
        /*0014*/ 	.byte	0x00, 0xf0, 0x11, 0x00


	//----- nvinfo : EIATTR_KPARAM_INFO
	.align		4
.L_361:
        /*0018*/ 	.byte	0x04, 0x17
        /*001a*/ 	.short	(.L_363 - .L_362)
.L_362:
        /*001c*/ 	.word	0x00000000
        /*0020*/ 	.short	0x0002
        /*0022*/ 	.short	0x0010
        /*0024*/ 	.byte	0x00, 0xf0, 0x11, 0x00


	//----- nvinfo : EIATTR_KPARAM_INFO
	.align		4
.L_363:
        /*0028*/ 	.byte	0x04, 0x17
        /*002a*/ 	.short	(.L_365 - .L_364)
.L_364:
        /*002c*/ 	.word	0x00000000
        /*0030*/ 	.short	0x0001
        /*0032*/ 	.short	0x0008
        /*0034*/ 	.byte	0x00, 0xf5, 0x21, 0x00


	//----- nvinfo : EIATTR_KPARAM_INFO
	.align		4
.L_365:
        /*0038*/ 	.byte	0x04, 0x17
        /*003a*/ 	.short	(.L_367 - .L_366)
.L_366:
        /*003c*/ 	.word	0x00000000
        /*0040*/ 	.short	0x0000
        /*0042*/ 	.short	0x0000
        /*0044*/ 	.byte	0x00, 0xf5, 0x21, 0x00


	//----- nvinfo : EIATTR_SPARSE_MMA_MASK
	.align		4
.L_367:
        /*0048*/ 	.byte	0x03, 0x50
        /*004a*/ 	.short	0x0000


	//----- nvinfo : EIATTR_MAXREG_COUNT
	.align		4
        /*004c*/ 	.byte	0x03, 0x1b
        /*004e*/ 	.short	0x00ff


	//----- nvinfo : EIATTR_NUM_BARRIERS
	.align		4
        /*0050*/ 	.byte	0x02, 0x4c
        /*0052*/ 	.byte	0x01
	.zero		1


	//----- nvinfo : EIATTR_MERCURY_ISA_VERSION
	.align		4
        /*0054*/ 	.byte	0x03, 0x5f
        /*0056*/ 	.short	0x0101


	//----- nvinfo : EIATTR_VRC_CTA_INIT_COUNT
	.align		4
        /*0058*/ 	.byte	0x02, 0x4a
	.zero		1
	.zero		1


	//----- nvinfo : EIATTR_EXIT_INSTR_OFFSETS
	.align		4
        /*005c*/ 	.byte	0x04, 0x1c
        /*005e*/ 	.short	(.L_369 - .L_368)


	//   ....[0]....
.L_368:
        /*0060*/ 	.word	0x000001c0


	//   ....[1]....
        /*0064*/ 	.word	0x00000350


	//----- nvinfo : EIATTR_CRS_STACK_SIZE
	.align		4
.L_369:
        /*0068*/ 	.byte	0x04, 0x1e
        /*006a*/ 	.short	(.L_371 - .L_370)
.L_370:
        /*006c*/ 	.word	0x00000000


	//----- nvinfo : EIATTR_CBANK_PARAM_SIZE
	.align		4
.L_371:
        /*0070*/ 	.byte	0x03, 0x19
        /*0072*/ 	.short	0x0018


	//----- nvinfo : EIATTR_PARAM_CBANK
	.align		4
        /*0074*/ 	.byte	0x04, 0x0a
        /*0076*/ 	.short	(.L_373 - .L_372)
	.align		4
.L_372:
        /*0078*/ 	.word	index@(.nv.constant0._Z22sumReduction1_templateILj1EEvPdS0_ii)
        /*007c*/ 	.short	0x0380
        /*007e*/ 	.short	0x0018


	//----- nvinfo : EIATTR_SW_WAR
	.align		4
.L_373:
        /*0080*/ 	.byte	0x04, 0x36
        /*0082*/ 	.short	(.L_375 - .L_374)
.L_374:
        /*0084*/ 	.word	0x00000008
.L_375:


//--------------------- .nv.info._Z20sumReduction1_unrollPdS_ii --------------------------
	.section	.nv.info._Z20sumReduction1_unrollPdS_ii,"",@"SHT_CUDA_INFO"
	.sectionflags	@""
	.align	4


	//----- nvinfo : EIATTR_CUDA_API_VERSION
	.align		4
        /*0000*/ 	.byte	0x04, 0x37
        /*0002*/ 	.short	(.L_377 - .L_376)
.L_376:
        /*0004*/ 	.word	0x00000082


	//----- nvinfo : EIATTR_KPARAM_INFO
	.align		4
.L_377:
        /*0008*/ 	.byte	0x04, 0x17
        /*000a*/ 	.short	(.L_379 - .L_378)
.L_378:
        /*000c*/ 	.word	0x00000000
        /*0010*/ 	.short	0x0003
        /*0012*/ 	.short	0x0014
        /*0014*/ 	.byte	0x00, 0xf0, 0x11, 0x00


	//----- nvinfo : EIATTR_KPARAM_INFO
	.align		4
.L_379:
        /*0018*/ 	.byte	0x04, 0x17
        /*001a*/ 	.short	(.L_381 - .L_380)
.L_380:
        /*001c*/ 	.word	0x00000000
        /*0020*/ 	.short	0x0002
        /*0022*/ 	.short	0x0010
        /*0024*/ 	.byte	0x00, 0xf0, 0x11, 0x00


	//----- nvinfo : EIATTR_KPARAM_INFO
	.align		4
.L_381:
        /*0028*/ 	.byte	0x04, 0x17
        /*002a*/ 	.short	(.L_383 - .L_382)
.L_382:
        /*002c*/ 	.word	0x00000000
        /*0030*/ 	.short	0x0001
        /*0032*/ 	.short	0x0008
        /*0034*/ 	.byte	0x00, 0xf5, 0x21, 0x00


	//----- nvinfo : EIATTR_KPARAM_INFO
	.align		4
.L_383:
        /*0038*/ 	.byte	0x04, 0x17
        /*003a*/ 	.short	(.L_385 - .L_384)
.L_384:
        /*003c*/ 	.word	0x00000000
        /*0040*/ 	.short	0x0000
        /*0042*/ 	.short	0x0000
        /*0044*/ 	.byte	0x00, 0xf5, 0x21, 0x00


	//----- nvinfo : EIATTR_SPARSE_MMA_MASK
	.align		4
.L_385:
        /*0048*/ 	.byte	0x03, 0x50
        /*004a*/ 	.short	0x0000


	//----- nvinfo : EIATTR_MAXREG_COUNT
	.align		4
        /*004c*/ 	.byte	0x03, 0x1b
        /*004e*/ 	.short	0x00ff


	//----- nvinfo : EIATTR_NUM_BARRIERS
	.align		4
        /*0050*/ 	.byte	0x02, 0x4c
        /*0052*/ 	.byte	0x01
	.zero		1


	//----- nvinfo : EIATTR_MERCURY_ISA_VERSION
	.align		4
        /*0054*/ 	.byte	0x03, 0x5f
        /*0056*/ 	.short	0x0101


	//----- nvinfo : EIATTR_VRC_CTA_INIT_COUNT
	.align		4
        /*0058*/ 	.byte	0x02, 0x4a
	.zero		1
	.zero		1


	//----- nvinfo : EIATTR_EXIT_INSTR_OFFSETS
	.align		4
        /*005c*/ 	.byte	0x04, 0x1c
        /*005e*/ 	.short	(.L_387 - .L_386)


	//   ....[0]....
.L_386:
        /*0060*/ 	.word	0x000002b0


	//   ....[1]....
        /*0064*/ 	.word	0x00000460


	//   ....[2]....
        /*0068*/ 	.word	0x00000630


	//----- nvinfo : EIATTR_CRS_STACK_SIZE
	.align		4
.L_387:
        /*006c*/ 	.byte	0x04, 0x1e
        /*006e*/ 	.short	(.L_389 - .L_388)
.L_388:
        /*0070*/ 	.word	0x00000000


	//----- nvinfo : EIATTR_CBANK_PARAM_SIZE
	.align		4
.L_389:
        /*0074*/ 	.byte	0x03, 0x19
        /*0076*/ 	.short	0x0018


	//----- nvinfo : EIATTR_PARAM_CBANK
	.align		4
        /*0078*/ 	.byte	0x04, 0x0a
        /*007a*/ 	.short	(.L_391 - .L_390)
	.align		4
.L_390:
        /*007c*/ 	.word	index@(.nv.constant0._Z20sumReduction1_unrollPdS_ii)
        /*0080*/ 	.short	0x0380
        /*0082*/ 	.short	0x0018


	//----- nvinfo : EIATTR_SW_WAR
	.align		4
.L_391:
        /*0084*/ 	.byte	0x04, 0x36
        /*0086*/ 	.short	(.L_393 - .L_392)
.L_392:
        /*0088*/ 	.word	0x00000008
.L_393:


//--------------------- .nv.info._Z13sumReduction1PdS_ii --------------------------
	.section	.nv.info._Z13sumReduction1PdS_ii,"",@"SHT_CUDA_INFO"
	.sectionflags	@""
	.align	4


	//----- nvinfo : EIATTR_CUDA_API_VERSION
	.align		4
        /*0000*/ 	.byte	0x04, 0x37
        /*0002*/ 	.short	(.L_395 - .L_394)
.L_394:
        /*0004*/ 	.word	0x00000082


	//----- nvinfo : EIATTR_KPARAM_INFO
	.align		4
.L_395:
        /*0008*/ 	.byte	0x04, 0x17
        /*000a*/ 	.short	(.L_397 - .L_396)
.L_396:
        /*000c*/ 	.word	0x00000000
        /*0010*/ 	.short	0x0003
        /*0012*/ 	.short	0x0014
        /*0014*/ 	.byte	0x00, 0xf0, 0x11, 0x00


	//----- nvinfo : EIATTR_KPARAM_INFO
	.align		4
.L_397:
        /*0018*/ 	.byte	0x04, 0x17
        /*001a*/ 	.short	(.L_399 - .L_398)
.L_398:
        /*001c*/ 	.word	0x00000000
        /*0020*/ 	.short	0x0002
        /*0022*/ 	.short	0x0010
        /*0024*/ 	.byte	0x00, 0xf0, 0x11, 0x00


	//----- nvinfo : EIATTR_KPARAM_INFO
	.align		4
.L_399:
        /*0028*/ 	.byte	0x04, 0x17
        /*002a*/ 	.short	(.L_401 - .L_400)
.L_400:
        /*002c*/ 	.word	0x00000000
        /*0030*/ 	.short	0x0001
        /*0032*/ 	.short	0x0008
        /*0034*/ 	.byte	0x00, 0xf5, 0x21, 0x00


	//----- nvinfo : EIATTR_KPARAM_INFO
	.align		4
.L_401:
        /*0038*/ 	.byte	0x04, 0x17
        /*003a*/ 	.short	(.L_403 - .L_402)
.L_402:
        /*003c*/ 	.word	0x00000000
        /*0040*/ 	.short	0x0000
        /*0042*/ 	.short	0x0000
        /*0044*/ 	.byte	0x00, 0xf5, 0x21, 0x00


	//----- nvinfo : EIATTR_SPARSE_MMA_MASK
	.align		4
.L_403:
        /*0048*/ 	.byte	0x03, 0x50
        /*004a*/ 	.short	0x0000


	//----- nvinfo : EIATTR_MAXREG_COUNT
	.align		4
        /*004c*/ 	.byte	0x03, 0x1b
        /*004e*/ 	.short	0x00ff


	//----- nvinfo : EIATTR_NUM_BARRIERS
	.align		4
        /*0050*/ 	.byte	0x02, 0x4c
        /*0052*/ 	.byte	0x01
	.zero		1


	//----- nvinfo : EIATTR_MERCURY_ISA_VERSION
	.align		4
        /*0054*/ 	.byte	0x03, 0x5f
        /*0056*/ 	.short	0x0101


	//----- nvinfo : EIATTR_VRC_CTA_INIT_COUNT
	.align		4
        /*0058*/ 	.byte	0x02, 0x4a
	.zero		1
	.zero		1


	//----- nvinfo : EIATTR_EXIT_INSTR_OFFSETS
	.align		4
        /*005c*/ 	.byte	0x04, 0x1c
        /*005e*/ 	.short	(.L_405 - .L_404)


	//   ....[0]....
.L_404:
        /*0060*/ 	.word	0x000002b0


	//   ....[1]....
        /*0064*/ 	.word	0x00000480


	//----- nvinfo : EIATTR_CRS_STACK_SIZE
	.align		4
.L_405:
        /*0068*/ 	.byte	0x04, 0x1e
        /*006a*/ 	.short	(.L_407 - .L_406)
.L_406:
        /*006c*/ 	.word	0x00000000


	//----- nvinfo : EIATTR_CBANK_PARAM_SIZE
	.align		4
.L_407:
        /*0070*/ 	.byte	0x03, 0x19
        /*0072*/ 	.short	0x0018


	//----- nvinfo : EIATTR_PARAM_CBANK
	.align		4
        /*0074*/ 	.byte	0x04, 0x0a
        /*0076*/ 	.short	(.L_409 - .L_408)
	.align		4
.L_408:
        /*0078*/ 	.word	index@(.nv.constant0._Z13sumReduction1PdS_ii)
        /*007c*/ 	.short	0x0380
        /*007e*/ 	.short	0x0018


	//----- nvinfo : EIATTR_SW_WAR
	.align		4
.L_409:
        /*0080*/ 	.byte	0x04, 0x36
        /*0082*/ 	.short	(.L_411 - .L_410)
.L_410:
        /*0084*/ 	.word	0x00000008
.L_411:


//--------------------- .nv.callgraph             --------------------------
	.section	.nv.callgraph,"",@"SHT_CUDA_CALLGRAPH"
	.align	4
	.sectionentsize	8
	.align		4
        /*0000*/ 	.word	0x00000000
	.align		4
        /*0004*/ 	.word	0xffffffff
	.align		4
        /*0008*/ 	.word	0x00000000
	.align		4
        /*000c*/ 	.word	0xfffffffe
	.align		4
        /*0010*/ 	.word	0x00000000
	.align		4
        /*0014*/ 	.word	0xfffffffd
	.align		4
        /*0018*/ 	.word	0x00000000
	.align		4
        /*001c*/ 	.word	0xfffffffc


//--------------------- .text._Z9transposePdS_ii  --------------------------
	.section	.text._Z9transposePdS_ii,"ax",@progbits
	.align	128
        .global         _Z9transposePdS_ii
        .type           _Z9transposePdS_ii,@function
        .size           _Z9transposePdS_ii,(.L_x_155 - _Z9transposePdS_ii)
        .other          _Z9transposePdS_ii,@"STO_CUDA_ENTRY STV_DEFAULT"
_Z9transposePdS_ii:
.text._Z9transposePdS_ii:
[----:B------:R-:W-:Y:S01]  /*0000*/  LDC R1, c[0x0][0x37c] ;  /* 0x0000df00ff017b82 */ /* 0x000fe20000000800 */
[----:B------:R-:W0:Y:S07]  /*0010*/  S2R R11, SR_CTAID.X ;  /* 0x00000000000b7919 */ /* 0x000e2e0000002500 */
[----:B------:R-:W1:Y:S01]  /*0020*/  LDC.64 R2, c[0x0][0x380] ;  /* 0x0000e000ff027b82 */ /* 0x000e620000000a00 */
[----:B------:R-:W2:Y:S01]  /*0030*/  LDCU UR8, c[0x0][0x394] ;  /* 0x00007280ff0877ac */ /* 0x000ea20008000800 */
[----:B------:R-:W3:Y:S01]  /*0040*/  S2R R8, SR_CTAID.Y ;  /* 0x0000000000087919 */ /* 0x000ee20000002600 */
[----:B------:R-:W4:Y:S01]  /*0050*/  LDCU.64 UR6, c[0x0][0x358] ;  /* 0x00006b00ff0677ac */ /* 0x000f220008000a00 */
[----:B------:R-:W0:Y:S01]  /*0060*/  S2R R13, SR_TID.X ;  /* 0x00000000000d7919 */ /* 0x000e220000002100 */
[----:B------:R-:W3:Y:S03]  /*0070*/  S2R R15, SR_TID.Y ;  /* 0x00000000000f7919 */ /* 0x000ee60000002200 */
[----:B------:R-:W5:Y:S01]  /*0080*/  S2UR UR5, SR_CgaCtaId ;  /* 0x00000000000579c3 */ /* 0x000f620000008800 */
[----:B------:R-:W-:-:S07]  /*0090*/  UMOV UR4, 0x400 ;  /* 0x0000040000047882 */ /* 0x000fce0000000000 */
[----:B------:R-:W5:Y:S01]  /*00a0*/  LDC.64 R6, c[0x0][0x388] ;  /* 0x0000e200ff067b82 */ /* 0x000f620000000a00 */
[----:B0-----:R-:W-:Y:S02]  /*00b0*/  LEA R0, R11, R13, 0x4 ;  /* 0x0000000d0b007211 */ /* 0x001fe400078e20ff */
[----:B---3--:R-:W-:-:S05]  /*00c0*/  LEA R5, R8, R15, 0x4 ;  /* 0x0000000f08057211 */ /* 0x008fca00078e20ff */
[----:B--2---:R-:W-:-:S04]  /*00d0*/  IMAD R5, R5, UR8, R0 ;  /* 0x0000000805057c24 */ /* 0x004fc8000f8e0200 */
[----:B-1----:R-:W-:-:S06]  /*00e0*/  IMAD.WIDE R2, R5, 0x8, R2 ;  /* 0x0000000805027825 */ /* 0x002fcc00078e0202 */
[----:B----4-:R-:W2:Y:S01]  /*00f0*/  LDG.E.64 R2, desc[UR6][R2.64] ;  /* 0x0000000602027981 */ /* 0x010ea2000c1e1b00 */
[----:B-----5:R-:W-:Y:S01]  /*0100*/  ULEA UR4, UR5, UR4, 0x18 ;  /* 0x0000000405047291 */ /* 0x020fe2000f8ec0ff */
[----:B------:R-:W-:-:S05]  /*0110*/  IMAD R11, R11, 0x10, R15 ;  /* 0x000000100b0b7824 */ /* 0x000fca00078e020f */
[----:B------:R-:W-:Y:S02]  /*0120*/  LEA R0, R15, UR4, 0x7 ;  /* 0x000000040f007c11 */ /* 0x000fe4000f8e38ff */
[C---:B------:R-:W-:Y:S02]  /*0130*/  LEA R4, R13.reuse, UR4, 0x7 ;  /* 0x000000040d047c11 */ /* 0x040fe4000f8e38ff */
[----:B------:R-:W-:Y:S02]  /*0140*/  LEA R9, R13, R0, 0x3 ;  /* 0x000000000d097211 */ /* 0x000fe400078e18ff */
[----:B------:R-:W-:Y:S01]  /*0150*/  LEA R0, R8, R13, 0x4 ;  /* 0x0000000d08007211 */ /* 0x000fe200078e20ff */
[----:B------:R-:W-:-:S04]  /*0160*/  IMAD R4, R15, 0x8, R4 ;  /* 0x000000080f047824 */ /* 0x000fc800078e0204 */
[----:B------:R-:W-:-:S04]  /*0170*/  IMAD R11, R11, UR8, R0 ;  /* 0x000000080b0b7c24 */ /* 0x000fc8000f8e0200 */
[----:B------:R-:W-:Y:S01]  /*0180*/  IMAD.WIDE R6, R11, 0x8, R6 ;  /* 0x000000080b067825 */ /* 0x000fe200078e0206 */
[----:B--2---:R-:W-:Y:S01]  /*0190*/  STS.64 [R9], R2 ;  /* 0x0000000209007388 */ /* 0x004fe20000000a00 */
[----:B------:R-:W-:Y:S06]  /*01a0*/  BAR.SYNC.DEFER_BLOCKING 0x0 ;  /* 0x0000000000007b1d */ /* 0x000fec0000010000 */
[----:B------:R-:W0:Y:S04]  /*01b0*/  LDS.64 R4, [R4] ;  /* 0x0000000004047984 */ /* 0x000e280000000a00 */
[----:B0-----:R-:W-:Y:S01]  /*01c0*/  STG.E.64 desc[UR6][R6.64], R4 ;  /* 0x0000000406007986 */ /* 0x001fe2000c101b06 */
[----:B------:R-:W-:Y:S05]  /*01d0*/  EXIT ;  /* 0x000000000000794d */ /* 0x000fea0003800000 */
.L_x_0:
[----:B------:R-:W-:-:S00]  /*01e0*/  BRA `(.L_x_0) ;  /* 0xfffffffc00fc7947 */ /* 0x000fc0000383ffff */
[----:B------:R-:W-:-:S00]  /*01f0*/  NOP ;  /* 0x0000000000007918 */ /* 0x000fc00000000000 */
        /* <DEDUP_REMOVED lines=8> */
.L_x_155:


//--------------------- .text._Z10matrixMulSPdS_S_iii --------------------------
	.section	.text._Z10matrixMulSPdS_S_iii,"ax",@progbits
	.align	128
        .global         _Z10matrixMulSPdS_S_iii
        .type           _Z10matrixMulSPdS_S_iii,@function
        .size           _Z10matrixMulSPdS_S_iii,(.L_x_156 - _Z10matrixMulSPdS_S_iii)
        .other          _Z10matrixMulSPdS_S_iii,@"STO_CUDA_ENTRY STV_DEFAULT"
_Z10matrixMulSPdS_S_iii:
.text._Z10matrixMulSPdS_S_iii:
[----:B------:R-:W-:Y:S08]  /*0000*/  LDC R1, c[0x0][0x37c] ;  /* 0x0000df00ff017b82 */ /* 0x000ff00000000800 */
[----:B------:R-:W0:Y:S02]  /*0010*/  LDC R9, c[0x0][0x39c] ;  /* 0x0000e700ff097b82 */ /* 0x000e240000000800 */
[----:B0-----:R-:W-:-:S13]  /*0020*/  ISETP.GE.AND P0, PT, R9, 0x1, PT ;  /* 0x000000010900780c */ /* 0x001fda0003f06270 */
[----:B------:R-:W-:Y:S05]  /*0030*/  @!P0 EXIT ;  /* 0x000000000000894d */ /* 0x000fea0003800000 */
[----:B------:R-:W0:Y:S01]  /*0040*/  S2R R17, SR_TID.Y ;  /* 0x0000000000117919 */ /* 0x000e220000002200 */
[----:B------:R-:W1:Y:S01]  /*0050*/  S2UR UR6, SR_CgaCtaId ;  /* 0x00000000000679c3 */ /* 0x000e620000008800 */
[----:B------:R-:W2:Y:S01]  /*0060*/  LDCU UR7, c[0x0][0x3a0] ;  /* 0x00007400ff0777ac */ /* 0x000ea20008000800 */
[----:B------:R-:W-:Y:S01]  /*0070*/  CS2R R10, SRZ ;  /* 0x00000000000a7805 */ /* 0x000fe2000001ff00 */
[----:B------:R-:W2:Y:S01]  /*0080*/  S2R R18, SR_TID.X ;  /* 0x0000000000127919 */ /* 0x000ea20000002100 */
[----:B------:R-:W3:Y:S01]  /*0090*/  LDCU UR10, c[0x0][0x398] ;  /* 0x00007300ff0a77ac */ /* 0x000ee20008000800 */
[----:B------:R-:W4:Y:S03]  /*00a0*/  S2R R20, SR_CTAID.Y ;  /* 0x0000000000147919 */ /* 0x000f260000002600 */
[----:B------:R-:W5:Y:S01]  /*00b0*/  LDC.64 R22, c[0x0][0x390] ;  /* 0x0000e400ff167b82 */ /* 0x000f620000000a00 */
[----:B------:R-:W-:Y:S01]  /*00c0*/  UMOV UR4, 0x400 ;  /* 0x0000040000047882 */ /* 0x000fe20000000000 */
[----:B------:R-:W0:Y:S01]  /*00d0*/  LDCU.64 UR8, c[0x0][0x358] ;  /* 0x00006b00ff0877ac */ /* 0x000e220008000a00 */
[----:B------:R-:W3:Y:S01]  /*00e0*/  S2R R2, SR_CTAID.X ;  /* 0x0000000000027919 */ /* 0x000ee20000002500 */
[----:B------:R-:W-:-:S04]  /*00f0*/  UIADD3 UR5, UPT, UPT, UR4, 0x800, URZ ;  /* 0x0000080004057890 */ /* 0x000fc8000fffe0ff */
[----:B------:R-:W5:Y:S01]  /*0100*/  LDC R0, c[0x0][0x3a0] ;  /* 0x0000e800ff007b82 */ /* 0x000f620000000800 */
[----:B------:R-:W2:Y:S01]  /*0110*/  LDCU.64 UR12, c[0x0][0x398] ;  /* 0x00007300ff0c77ac */ /* 0x000ea20008000a00 */
[----:B-1----:R-:W-:Y:S02]  /*0120*/  ULEA UR4, UR6, UR4, 0x18 ;  /* 0x0000000406047291 */ /* 0x002fe4000f8ec0ff */
[----:B------:R-:W-:-:S04]  /*0130*/  ULEA UR5, UR6, UR5, 0x18 ;  /* 0x0000000506057291 */ /* 0x000fc8000f8ec0ff */
[C---:B0-----:R-:W-:Y:S01]  /*0140*/  LEA R5, R17.reuse, UR4, 0x3 ;  /* 0x0000000411057c11 */ /* 0x041fe2000f8e18ff */
[----:B--2---:R-:W-:-:S04]  /*0150*/  IMAD R7, R17, UR7, R18 ;  /* 0x0000000711077c24 */ /* 0x004fc8000f8e0212 */
[----:B------:R-:W-:Y:S02]  /*0160*/  IMAD R4, R18, 0x80, R5 ;  /* 0x0000008012047824 */ /* 0x000fe400078e0205 */
[----:B----4-:R-:W-:Y:S02]  /*0170*/  IMAD R20, R20, 0x10, R17 ;  /* 0x0000001014147824 */ /* 0x010fe400078e0211 */
[C---:B---3--:R-:W-:Y:S02]  /*0180*/  IMAD R19, R2.reuse, 0x10, R18 ;  /* 0x0000001002137824 */ /* 0x048fe400078e0212 */
[----:B------:R-:W-:Y:S02]  /*0190*/  IMAD R7, R2, 0x10, R7 ;  /* 0x0000001002077824 */ /* 0x000fe400078e0207 */
[----:B------:R-:W-:Y:S01]  /*01a0*/  IMAD R3, R20, UR7, R19 ;  /* 0x0000000714037c24 */ /* 0x000fe2000f8e0213 */
[----:B------:R-:W-:Y:S01]  /*01b0*/  ISETP.GE.AND P0, PT, R19, UR7, PT ;  /* 0x0000000713007c0c */ /* 0x000fe2000bf06270 */
[----:B------:R-:W-:-:S02]  /*01c0*/  VIADD R2, R9, 0xf ;  /* 0x0000000f09027836 */ /* 0x000fc40000000000 */
[----:B-----5:R-:W-:Y:S01]  /*01d0*/  IMAD.WIDE R22, R3, 0x8, R22 ;  /* 0x0000000803167825 */ /* 0x020fe200078e0216 */
[----:B------:R-:W-:Y:S02]  /*01e0*/  LEA R3, R18, UR5, 0x7 ;  /* 0x0000000512037c11 */ /* 0x000fe4000f8e38ff */
[----:B------:R-:W-:Y:S01]  /*01f0*/  SHF.R.U32.HI R2, RZ, 0x4, R2 ;  /* 0x00000004ff027819 */ /* 0x000fe20000011602 */
[C---:B------:R-:W-:Y:S01]  /*0200*/  IMAD R6, R20.reuse, R9, R18 ;  /* 0x0000000914067224 */ /* 0x040fe200078e0212 */
[----:B------:R-:W-:Y:S02]  /*0210*/  ISETP.LT.AND P0, PT, R20, UR10, !P0 ;  /* 0x0000000a14007c0c */ /* 0x000fe4000c701270 */
[----:B------:R-:W-:Y:S01]  /*0220*/  IADD3 R16, PT, PT, -R2, RZ, RZ ;  /* 0x000000ff02107210 */ /* 0x000fe20007ffe1ff */
[----:B------:R-:W-:-:S10]  /*0230*/  IMAD R2, R17, 0x8, R3 ;  /* 0x0000000811027824 */ /* 0x000fd400078e0203 */
.L_x_1:
[----:B------:R-:W-:Y:S02]  /*0240*/  ISETP.GE.U32.AND P2, PT, R18, UR13, PT ;  /* 0x0000000d12007c0c */ /* 0x000fe4000bf46070 */
[----:B------:R-:W-:Y:S02]  /*0250*/  CS2R R14, SRZ ;  /* 0x00000000000e7805 */ /* 0x000fe4000001ff00 */
[----:B------:R-:W-:Y:S02]  /*0260*/  ISETP.GE.U32.AND P1, PT, R17, UR13, PT ;  /* 0x0000000d11007c0c */ /* 0x000fe4000bf26070 */
[----:B------:R-:W-:Y:S02]  /*0270*/  CS2R R28, SRZ ;  /* 0x00000000001c7805 */ /* 0x000fe4000001ff00 */
[----:B------:R-:W-:Y:S02]  /*0280*/  ISETP.GE.OR P2, PT, R20, UR12, P2 ;  /* 0x0000000c14007c0c */ /* 0x000fe40009746670 */
[----:B------:R-:W-:-:S11]  /*0290*/  ISETP.GE.OR P1, PT, R19, R0, P1 ;  /* 0x000000001300720c */ /* 0x000fd60000f26670 */
[----:B0-----:R-:W0:Y:S08]  /*02a0*/  @!P2 LDC.64 R12, c[0x0][0x380] ;  /* 0x0000e000ff0cab82 */ /* 0x001e300000000a00 */
[----:B------:R-:W1:Y:S01]  /*02b0*/  @!P1 LDC.64 R8, c[0x0][0x388] ;  /* 0x0000e200ff089b82 */ /* 0x000e620000000a00 */
[----:B0-----:R-:W-:-:S05]  /*02c0*/  @!P2 IMAD.WIDE.U32 R24, R6, 0x8, R12 ;  /* 0x000000080618a825 */ /* 0x001fca00078e000c */
[----:B------:R-:W2:Y:S01]  /*02d0*/  @!P2 LDG.E.64 R14, desc[UR8][R24.64] ;  /* 0x00000008180ea981 */ /* 0x000ea2000c1e1b00 */
[----:B-1----:R-:W-:-:S05]  /*02e0*/  @!P1 IMAD.WIDE.U32 R8, R7, 0x8, R8 ;  /* 0x0000000807089825 */ /* 0x002fca00078e0008 */
[----:B------:R-:W3:Y:S04]  /*02f0*/  @!P1 LDG.E.64 R28, desc[UR8][R8.64] ;  /* 0x00000008081c9981 */ /* 0x000ee8000c1e1b00 */
[----:B--2---:R-:W-:Y:S04]  /*0300*/  STS.64 [R4], R14 ;  /* 0x0000000e04007388 */ /* 0x004fe80000000a00 */
[----:B---3--:R-:W-:Y:S01]  /*0310*/  STS.64 [R2], R28 ;  /* 0x0000001c02007388 */ /* 0x008fe20000000a00 */
[----:B------:R-:W-:Y:S06]  /*0320*/  BAR.SYNC.DEFER_BLOCKING 0x0 ;  /* 0x0000000000007b1d */ /* 0x000fec0000010000 */
[----:B------:R-:W-:Y:S04]  /*0330*/  LDS.64 R26, [R5] ;  /* 0x00000000051a7984 */ /* 0x000fe80000000a00 */
[----:B------:R-:W0:Y:S04]  /*0340*/  LDS.128 R12, [R3] ;  /* 0x00000000030c7984 */ /* 0x000e280000000c00 */
[----:B------:R-:W1:Y:S01]  /*0350*/  LDS.64 R24, [R5+0x80] ;  /* 0x0000800005187984 */ /* 0x000e620000000a00 */
[----:B0-----:R-:W-:-:S03]  /*0360*/  DFMA R26, R26, R12, R10 ;  /* 0x0000000c1a1a722b */ /* 0x001fc6000000000a */
[----:B------:R-:W-:Y:S04]  /*0370*/  LDS.64 R12, [R5+0x100] ;  /* 0x00010000050c7984 */ /* 0x000fe80000000a00 */
[----:B------:R-:W0:Y:S01]  /*0380*/  LDS.128 R8, [R3+0x10] ;  /* 0x0000100003087984 */ /* 0x000e220000000c00 */
[----:B-1----:R-:W-:-:S03]  /*0390*/  DFMA R14, R24, R14, R26 ;  /* 0x0000000e180e722b */ /* 0x002fc6000000001a */
[----:B------:R-:W1:Y:S04]  /*03a0*/  LDS.64 R24, [R5+0x180] ;  /* 0x0001800005187984 */ /* 0x000e680000000a00 */
[----:B------:R-:W-:Y:S01]  /*03b0*/  LDS.64 R26, [R5+0x200] ;  /* 0x00020000051a7984 */ /* 0x000fe20000000a00 */
[----:B0-----:R-:W-:-:S03]  /*03c0*/  DFMA R8, R12, R8, R14 ;  /* 0x000000080c08722b */ /* 0x001fc6000000000e */
[----:B------:R-:W0:Y:S05]  /*03d0*/  LDS.128 R12, [R3+0x20] ;  /* 0x00002000030c7984 */ /* 0x000e2a0000000c00 */
[----:B-1----:R-:W-:Y:S01]  /*03e0*/  DFMA R8, R24, R10, R8 ;  /* 0x0000000a1808722b */ /* 0x002fe20000000008 */
[----:B------:R-:W1:Y:S07]  /*03f0*/  LDS.64 R24, [R5+0x280] ;  /* 0x0002800005187984 */ /* 0x000e6e0000000a00 */
[----:B0-----:R-:W-:Y:S01]  /*0400*/  DFMA R26, R26, R12, R8 ;  /* 0x0000000c1a1a722b */ /* 0x001fe20000000008 */
[----:B------:R-:W-:Y:S04]  /*0410*/  LDS.64 R12, [R5+0x300] ;  /* 0x00030000050c7984 */ /* 0x000fe80000000a00 */
[----:B------:R-:W0:Y:S03]  /*0420*/  LDS.128 R8, [R3+0x30] ;  /* 0x0000300003087984 */ /* 0x000e260000000c00 */
[----:B-1----:R-:W-:Y:S01]  /*0430*/  DFMA R14, R24, R14, R26 ;  /* 0x0000000e180e722b */ /* 0x002fe2000000001a */
[----:B------:R-:W1:Y:S04]  /*0440*/  LDS.64 R24, [R5+0x380] ;  /* 0x0003800005187984 */ /* 0x000e680000000a00 */
[----:B------:R-:W-:Y:S03]  /*0450*/  LDS.64 R26, [R5+0x400] ;  /* 0x00040000051a7984 */ /* 0x000fe60000000a00 */
[----:B0-----:R-:W-:-:S02]  /*0460*/  DFMA R8, R12, R8, R14 ;  /* 0x000000080c08722b */ /* 0x001fc4000000000e */
[----:B------:R-:W0:Y:S06]  /*0470*/  LDS.128 R12, [R3+0x40] ;  /* 0x00004000030c7984 */ /* 0x000e2c0000000c00 */
        /* <DEDUP_REMOVED lines=16> */
[----:B------:R-:W1:Y:S01]  /*0580*/  LDS.64 R14, [R5+0x780] ;  /* 0x00078000050e7984 */ /* 0x000e620000000a00 */
[----:B------:R-:W-:Y:S01]  /*0590*/  IADD3 R16, PT, PT, R16, 0x1, RZ ;  /* 0x0000000110107810 */ /* 0x000fe20007ffe0ff */
[----:B------:R-:W-:Y:S03]  /*05a0*/  BAR.SYNC.DEFER_BLOCKING 0x0 ;  /* 0x0000000000007b1d */ /* 0x000fe60000010000 */
[----:B------:R-:W-:Y:S01]  /*05b0*/  ISETP.NE.AND P1, PT, R16, RZ, PT ;  /* 0x000000ff1000720c */ /* 0x000fe20003f25270 */
[----:B------:R-:W-:Y:S01]  /*05c0*/  VIADD R17, R17, 0x10 ;  /* 0x0000001011117836 */ /* 0x000fe20000000000 */
[----:B------:R-:W-:Y:S01]  /*05d0*/  IADD3 R6, PT, PT, R6, 0x10, RZ ;  /* 0x0000001006067810 */ /* 0x000fe20007ffe0ff */
[----:B------:R-:W-:-:S02]  /*05e0*/  VIADD R18, R18, 0x10 ;  /* 0x0000001012127836 */ /* 0x000fc40000000000 */
[----:B------:R-:W-:Y:S01]  /*05f0*/  IMAD R7, R0, 0x10, R7 ;  /* 0x0000001000077824 */ /* 0x000fe200078e0207 */
[----:B0-----:R-:W-:-:S08]  /*0600*/  DFMA R8, R12, R8, R24 ;  /* 0x000000080c08722b */ /* 0x001fd00000000018 */
[----:B-1----:R-:W-:-:S07]  /*0610*/  DFMA R10, R14, R10, R8 ;  /* 0x0000000a0e0a722b */ /* 0x002fce0000000008 */
[----:B------:R0:W-:Y:S01]  /*0620*/  @P0 STG.E.64 desc[UR8][R22.64], R10 ;  /* 0x0000000a16000986 */ /* 0x0001e2000c101b08 */
[----:B------:R-:W-:Y:S05]  /*0630*/  @P1 BRA `(.L_x_1) ;  /* 0xfffffffc00001947 */ /* 0x000fea000383ffff */
[----:B------:R-:W-:Y:S05]  /*0640*/  EXIT ;  /* 0x000000000000794d */ /* 0x000fea0003800000 */
.L_x_2:
        /* <DEDUP_REMOVED lines=11> */
.L_x_156:


//--------------------- .text._Z9matrixMulPdS_S_iii --------------------------
	.section	.text._Z9matrixMulPdS_S_iii,"ax",@progbits
	.align	128
        .global         _Z9matrixMulPdS_S_iii
        .type           _Z9matrixMulPdS_S_iii,@function
        .size           _Z9matrixMulPdS_S_iii,(.L_x_157 - _Z9matrixMulPdS_S_iii)
        .other          _Z9matrixMulPdS_S_iii,@"STO_CUDA_ENTRY STV_DEFAULT"
_Z9matrixMulPdS_S_iii:
.text._Z9matrixMulPdS_S_iii:
[----:B------:R-:W-:Y:S01]  /*0000*/  LDC R1, c[0x0][0x37c] ;  /* 0x0000df00ff017b82 */ /* 0x000fe20000000800 */
[----:B------:R-:W0:Y:S07]  /*0010*/  S2R R3, SR_TID.Y ;  /* 0x0000000000037919 */ /* 0x000e2e0000002200 */
[----:B------:R-:W1:Y:S01]  /*0020*/  S2UR UR4, SR_CTAID.X ;  /* 0x00000000000479c3 */ /* 0x000e620000002500 */
[----:B------:R-:W1:Y:S01]  /*0030*/  LDCU UR5, c[0x0][0x360] ;  /* 0x00006c00ff0577ac */ /* 0x000e620008000800 */
[----:B------:R-:W2:Y:S01]  /*0040*/  S2R R7, SR_TID.X ;  /* 0x0000000000077919 */ /* 0x000ea20000002100 */
[----:B------:R-:W3:Y:S05]  /*0050*/  LDCU UR8, c[0x0][0x3a0] ;  /* 0x00007400ff0877ac */ /* 0x000eea0008000800 */
[----:B------:R-:W0:Y:S08]  /*0060*/  S2UR UR6, SR_CTAID.Y ;  /* 0x00000000000679c3 */ /* 0x000e300000002600 */
[----:B------:R-:W0:Y:S08]  /*0070*/  LDC R2, c[0x0][0x364] ;  /* 0x0000d900ff027b82 */ /* 0x000e300000000800 */
[----:B------:R-:W4:Y:S01]  /*0080*/  LDC R0, c[0x0][0x398] ;  /* 0x0000e600ff007b82 */ /* 0x000f220000000800 */
[----:B-1----:R-:W-:Y:S01]  /*0090*/  UIMAD UR4, UR4, UR5, URZ ;  /* 0x00000005040472a4 */ /* 0x002fe2000f8e02ff */
[----:B0-----:R-:W-:-:S05]  /*00a0*/  IMAD R2, R2, UR6, R3 ;  /* 0x0000000602027c24 */ /* 0x001fca000f8e0203 */
[----:B--2---:R-:W-:Y:S02]  /*00b0*/  IADD3 R3, PT, PT, R7, UR4, RZ ;  /* 0x0000000407037c10 */ /* 0x004fe4000fffe0ff */
[----:B---3--:R-:W-:-:S04]  /*00c0*/  ISETP.GE.U32.AND P0, PT, R2, UR8, PT ;  /* 0x0000000802007c0c */ /* 0x008fc8000bf06070 */
[----:B----4-:R-:W-:-:S13]  /*00d0*/  ISETP.GE.U32.OR P0, PT, R3, R0, P0 ;  /* 0x000000000300720c */ /* 0x010fda0000706470 */
[----:B------:R-:W-:Y:S05]  /*00e0*/  @P0 EXIT ;  /* 0x000000000000094d */ /* 0x000fea0003800000 */
[----:B------:R-:W0:Y:S01]  /*00f0*/  LDC R5, c[0x0][0x39c] ;  /* 0x0000e700ff057b82 */ /* 0x000e220000000800 */
[----:B------:R-:W1:Y:S01]  /*0100*/  LDCU.64 UR6, c[0x0][0x358] ;  /* 0x00006b00ff0677ac */ /* 0x000e620008000a00 */
[----:B------:R-:W-:Y:S02]  /*0110*/  CS2R R18, SRZ ;  /* 0x0000000000127805 */ /* 0x000fe4000001ff00 */
[----:B0-----:R-:W-:-:S13]  /*0120*/  ISETP.GE.AND P0, PT, R5, 0x1, PT ;  /* 0x000000010500780c */ /* 0x001fda0003f06270 */
[----:B-1----:R-:W-:Y:S05]  /*0130*/  @!P0 BRA `(.L_x_3) ;  /* 0x0000000800448947 */ /* 0x002fea0003800000 */
[C---:B------:R-:W-:Y:S01]  /*0140*/  ISETP.GE.U32.AND P1, PT, R5.reuse, 0x8, PT ;  /* 0x000000080500780c */ /* 0x040fe20003f26070 */
[----:B------:R-:W-:Y:S01]  /*0150*/  HFMA2 R6, -RZ, RZ, 0, 0 ;  /* 0x00000000ff067431 */ /* 0x000fe200000001ff */
[----:B------:R-:W-:Y:S02]  /*0160*/  LOP3.LUT R4, R5, 0x7, RZ, 0xc0, !PT ;  /* 0x0000000705047812 */ /* 0x000fe400078ec0ff */
[----:B------:R-:W-:Y:S02]  /*0170*/  CS2R R18, SRZ ;  /* 0x0000000000127805 */ /* 0x000fe4000001ff00 */
[----:B------:R-:W-:-:S07]  /*0180*/  ISETP.NE.AND P0, PT, R4, RZ, PT ;  /* 0x000000ff0400720c */ /* 0x000fce0003f05270 */
[----:B------:R-:W-:Y:S06]  /*0190*/  @!P1 BRA `(.L_x_4) ;  /* 0x0000000400249947 */ /* 0x000fec0003800000 */
[----:B------:R-:W-:Y:S01]  /*01a0*/  LOP3.LUT R6, R5, 0x7ffffff8, RZ, 0xc0, !PT ;  /* 0x7ffffff805067812 */ /* 0x000fe200078ec0ff */
[C---:B------:R-:W-:Y:S01]  /*01b0*/  IMAD R11, R0.reuse, 0x3, R3 ;  /* 0x00000003000b7824 */ /* 0x040fe200078e0203 */
[C---:B------:R-:W-:Y:S01]  /*01c0*/  IADD3 R7, PT, PT, R0.reuse, UR4, R7 ;  /* 0x0000000400077c10 */ /* 0x040fe2000fffe007 */
[C-C-:B------:R-:W-:Y:S01]  /*01d0*/  IMAD R25, R0.reuse, 0x5, R3.reuse ;  /* 0x0000000500197824 */ /* 0x140fe200078e0203 */
[CC--:B------:R-:W-:Y:S01]  /*01e0*/  LEA R9, R0.reuse, R3.reuse, 0x1 ;  /* 0x0000000300097211 */ /* 0x0c0fe200078e08ff */
[C-C-:B------:R-:W-:Y:S01]  /*01f0*/  IMAD R27, R0.reuse, 0x6, R3.reuse ;  /* 0x00000006001b7824 */ /* 0x140fe200078e0203 */
[CC--:B------:R-:W-:Y:S01]  /*0200*/  LEA R23, R0.reuse, R3.reuse, 0x2 ;  /* 0x0000000300177211 */ /* 0x0c0fe200078e10ff */
[----:B------:R-:W-:Y:S01]  /*0210*/  IMAD R29, R0, 0x7, R3 ;  /* 0x00000007001d7824 */ /* 0x000fe200078e0203 */
[----:B------:R-:W-:Y:S01]  /*0220*/  MOV R8, R3 ;  /* 0x0000000300087202 */ /* 0x000fe20000000f00 */
[----:B------:R-:W-:Y:S01]  /*0230*/  IMAD R10, R2, R5, 0x3 ;  /* 0x00000003020a7424 */ /* 0x000fe200078e0205 */
[----:B------:R-:W-:-:S02]  /*0240*/  CS2R R18, SRZ ;  /* 0x0000000000127805 */ /* 0x000fc4000001ff00 */
[----:B------:R-:W-:-:S07]  /*0250*/  IADD3 R22, PT, PT, -R6, RZ, RZ ;  /* 0x000000ff06167210 */ /* 0x000fce0007ffe1ff */
.L_x_5:
[----:B------:R-:W0:Y:S01]  /*0260*/  LDC.64 R12, c[0x0][0x380] ;  /* 0x0000e000ff0c7b82 */ /* 0x000e220000000a00 */
[----:B------:R-:W-:-:S07]  /*0270*/  IADD3 R17, PT, PT, R10, -0x3, RZ ;  /* 0xfffffffd0a117810 */ /* 0x000fce0007ffe0ff */
[----:B------:R-:W1:Y:S01]  /*0280*/  LDC.64 R14, c[0x0][0x388] ;  /* 0x0000e200ff0e7b82 */ /* 0x000e620000000a00 */
[----:B0-----:R-:W-:-:S06]  /*0290*/  IMAD.WIDE.U32 R16, R17, 0x8, R12 ;  /* 0x0000000811107825 */ /* 0x001fcc00078e000c */
[----:B------:R-:W2:Y:S01]  /*02a0*/  LDG.E.64 R16, desc[UR6][R16.64] ;  /* 0x0000000610107981 */ /* 0x000ea2000c1e1b00 */
[----:B-1----:R-:W-:-:S06]  /*02b0*/  IMAD.WIDE.U32 R20, R8, 0x8, R14 ;  /* 0x0000000808147825 */ /* 0x002fcc00078e000e */
[----:B------:R-:W2:Y:S02]  /*02c0*/  LDG.E.64 R20, desc[UR6][R20.64] ;  /* 0x0000000614147981 */ /* 0x000ea4000c1e1b00 */
[----:B--2---:R-:W-:Y:S01]  /*02d0*/  DFMA R20, R16, R20, R18 ;  /* 0x000000141014722b */ /* 0x004fe20000000012 */
[----:B------:R-:W-:-:S05]  /*02e0*/  IADD3 R19, PT, PT, R10, -0x2, RZ ;  /* 0xfffffffe0a137810 */ /* 0x000fca0007ffe0ff */
[----:B------:R-:W-:-:S04]  /*02f0*/  IMAD.WIDE.U32 R16, R19, 0x8, R12 ;  /* 0x0000000813107825 */ /* 0x000fc800078e000c */
[----:B------:R-:W-:Y:S02]  /*0300*/  IMAD.WIDE.U32 R18, R7, 0x8, R14 ;  /* 0x0000000807127825 */ /* 0x000fe400078e000e */
[----:B------:R-:W2:Y:S04]  /*0310*/  LDG.E.64 R16, desc[UR6][R16.64] ;  /* 0x0000000610107981 */ /* 0x000ea8000c1e1b00 */
[----:B------:R-:W2:Y:S01]  /*0320*/  LDG.E.64 R18, desc[UR6][R18.64] ;  /* 0x0000000612127981 */ /* 0x000ea2000c1e1b00 */
[----:B------:R-:W-:Y:S01]  /*0330*/  IADD3 R24, PT, PT, R10, -0x1, RZ ;  /* 0xffffffff0a187810 */ /* 0x000fe20007ffe0ff */
[----:B--2---:R-:W-:-:S04]  /*0340*/  DFMA R18, R16, R18, R20 ;  /* 0x000000121012722b */ /* 0x004fc80000000014 */
[----:B------:R-:W-:-:S04]  /*0350*/  IMAD.WIDE.U32 R16, R24, 0x8, R12 ;  /* 0x0000000818107825 */ /* 0x000fc800078e000c */
[----:B------:R-:W-:Y:S02]  /*0360*/  IMAD.WIDE.U32 R20, R9, 0x8, R14 ;  /* 0x0000000809147825 */ /* 0x000fe400078e000e */
[----:B------:R-:W2:Y:S04]  /*0370*/  LDG.E.64 R16, desc[UR6][R16.64] ;  /* 0x0000000610107981 */ /* 0x000ea8000c1e1b00 */
[----:B------:R-:W2:Y:S02]  /*0380*/  LDG.E.64 R20, desc[UR6][R20.64] ;  /* 0x0000000614147981 */ /* 0x000ea4000c1e1b00 */
[----:B--2---:R-:W-:Y:S01]  /*0390*/  DFMA R20, R16, R20, R18 ;  /* 0x000000141014722b */ /* 0x004fe20000000012 */
[----:B------:R-:W-:-:S04]  /*03a0*/  IMAD.WIDE.U32 R16, R10, 0x8, R12 ;  /* 0x000000080a107825 */ /* 0x000fc800078e000c */
[----:B------:R-:W-:Y:S02]  /*03b0*/  IMAD.WIDE.U32 R18, R11, 0x8, R14 ;  /* 0x000000080b127825 */ /* 0x000fe400078e000e */
[----:B------:R-:W2:Y:S04]  /*03c0*/  LDG.E.64 R16, desc[UR6][R16.64] ;  /* 0x0000000610107981 */ /* 0x000ea8000c1e1b00 */
[----:B------:R-:W2:Y:S01]  /*03d0*/  LDG.E.64 R18, desc[UR6][R18.64] ;  /* 0x0000000612127981 */ /* 0x000ea2000c1e1b00 */
[----:B------:R-:W-:Y:S01]  /*03e0*/  IADD3 R24, PT, PT, R10, 0x1, RZ ;  /* 0x000000010a187810 */ /* 0x000fe20007ffe0ff */
[----:B--2---:R-:W-:-:S04]  /*03f0*/  DFMA R18, R16, R18, R20 ;  /* 0x000000121012722b */ /* 0x004fc80000000014 */
[----:B------:R-:W-:-:S04]  /*0400*/  IMAD.WIDE.U32 R16, R24, 0x8, R12 ;  /* 0x0000000818107825 */ /* 0x000fc800078e000c */
[----:B------:R-:W-:Y:S02]  /*0410*/  IMAD.WIDE.U32 R20, R23, 0x8, R14 ;  /* 0x0000000817147825 */ /* 0x000fe400078e000e */
[----:B------:R-:W2:Y:S04]  /*0420*/  LDG.E.64 R16, desc[UR6][R16.64] ;  /* 0x0000000610107981 */ /* 0x000ea8000c1e1b00 */
[----:B------:R-:W2:Y:S01]  /*0430*/  LDG.E.64 R20, desc[UR6][R20.64] ;  /* 0x0000000614147981 */ /* 0x000ea2000c1e1b00 */
[----:B------:R-:W-:Y:S01]  /*0440*/  VIADD R24, R10, 0x2 ;  /* 0x000000020a187836 */ /* 0x000fe20000000000 */
[----:B--2---:R-:W-:-:S03]  /*0450*/  DFMA R20, R16, R20, R18 ;  /* 0x000000141014722b */ /* 0x004fc60000000012 */
[----:B------:R-:W-:-:S04]  /*0460*/  IMAD.WIDE.U32 R16, R24, 0x8, R12 ;  /* 0x0000000818107825 */ /* 0x000fc800078e000c */
[----:B------:R-:W-:Y:S02]  /*0470*/  IMAD.WIDE.U32 R18, R25, 0x8, R14 ;  /* 0x0000000819127825 */ /* 0x000fe400078e000e */
[----:B------:R-:W2:Y:S04]  /*0480*/  LDG.E.64 R16, desc[UR6][R16.64] ;  /* 0x0000000610107981 */ /* 0x000ea8000c1e1b00 */
[----:B------:R-:W2:Y:S01]  /*0490*/  LDG.E.64 R18, desc[UR6][R18.64] ;  /* 0x0000000612127981 */ /* 0x000ea2000c1e1b00 */
[----:B------:R-:W-:Y:S01]  /*04a0*/  IADD3 R24, PT, PT, R10, 0x3, RZ ;  /* 0x000000030a187810 */ /* 0x000fe20007ffe0ff */
[----:B--2---:R-:W-:-:S04]  /*04b0*/  DFMA R18, R16, R18, R20 ;  /* 0x000000121012722b */ /* 0x004fc80000000014 */
[----:B------:R-:W-:Y:S01]  /*04c0*/  IMAD.WIDE.U32 R16, R24, 0x8, R12 ;  /* 0x0000000818107825 */ /* 0x000fe200078e000c */
[----:B------:R-:W-:-:S03]  /*04d0*/  IADD3 R24, PT, PT, R10, 0x4, RZ ;  /* 0x000000040a187810 */ /* 0x000fc60007ffe0ff */
[----:B------:R-:W-:Y:S02]  /*04e0*/  IMAD.WIDE.U32 R20, R27, 0x8, R14 ;  /* 0x000000081b147825 */ /* 0x000fe400078e000e */
[----:B------:R-:W2:Y:S02]  /*04f0*/  LDG.E.64 R16, desc[UR6][R16.64] ;  /* 0x0000000610107981 */ /* 0x000ea4000c1e1b00 */
[----:B------:R-:W-:Y:S02]  /*0500*/  IMAD.WIDE.U32 R12, R24, 0x8, R12 ;  /* 0x00000008180c7825 */ /* 0x000fe400078e000c */
[----:B------:R-:W2:Y:S02]  /*0510*/  LDG.E.64 R20, desc[UR6][R20.64] ;  /* 0x0000000614147981 */ /* 0x000ea4000c1e1b00 */
[----:B------:R-:W-:Y:S02]  /*0520*/  IMAD.WIDE.U32 R14, R29, 0x8, R14 ;  /* 0x000000081d0e7825 */ /* 0x000fe400078e000e */
[----:B------:R-:W3:Y:S04]  /*0530*/  LDG.E.64 R12, desc[UR6][R12.64] ;  /* 0x000000060c0c7981 */ /* 0x000ee8000c1e1b00 */
[----:B------:R-:W3:Y:S01]  /*0540*/  LDG.E.64 R14, desc[UR6][R14.64] ;  /* 0x000000060e0e7981 */ /* 0x000ee2000c1e1b00 */
[----:B------:R-:W-:-:S04]  /*0550*/  IADD3 R22, PT, PT, R22, 0x8, RZ ;  /* 0x0000000816167810 */ /* 0x000fc80007ffe0ff */
[----:B------:R-:W-:Y:S01]  /*0560*/  ISETP.NE.AND P1, PT, R22, RZ, PT ;  /* 0x000000ff1600720c */ /* 0x000fe20003f25270 */
[----:B------:R-:W-:Y:S01]  /*0570*/  IMAD R11, R0, 0x8, R11 ;  /* 0x00000008000b7824 */ /* 0x000fe200078e020b */
[----:B------:R-:W-:Y:S02]  /*0580*/  IADD3 R10, PT, PT, R10, 0x8, RZ ;  /* 0x000000080a0a7810 */ /* 0x000fe40007ffe0ff */
[C---:B------:R-:W-:Y:S02]  /*0590*/  LEA R7, R0.reuse, R7, 0x3 ;  /* 0x0000000700077211 */ /* 0x040fe400078e18ff */
[C---:B------:R-:W-:Y:S02]  /*05a0*/  LEA R9, R0.reuse, R9, 0x3 ;  /* 0x0000000900097211 */ /* 0x040fe400078e18ff */
[C---:B------:R-:W-:Y:S02]  /*05b0*/  LEA R23, R0.reuse, R23, 0x3 ;  /* 0x0000001700177211 */ /* 0x040fe400078e18ff */
[----:B------:R-:W-:-:S02]  /*05c0*/  LEA R25, R0, R25, 0x3 ;  /* 0x0000001900197211 */ /* 0x000fc400078e18ff */
[C---:B------:R-:W-:Y:S02]  /*05d0*/  LEA R27, R0.reuse, R27, 0x3 ;  /* 0x0000001b001b7211 */ /* 0x040fe400078e18ff */
[C---:B------:R-:W-:Y:S02]  /*05e0*/  LEA R29, R0.reuse, R29, 0x3 ;  /* 0x0000001d001d7211 */ /* 0x040fe400078e18ff */
[----:B------:R-:W-:Y:S01]  /*05f0*/  LEA R8, R0, R8, 0x3 ;  /* 0x0000000800087211 */ /* 0x000fe200078e18ff */
[----:B--2---:R-:W-:-:S08]  /*0600*/  DFMA R18, R16, R20, R18 ;  /* 0x000000141012722b */ /* 0x004fd00000000012 */
[----:B---3--:R-:W-:Y:S01]  /*0610*/  DFMA R18, R12, R14, R18 ;  /* 0x0000000e0c12722b */ /* 0x008fe20000000012 */
[----:B------:R-:W-:Y:S10]  /*0620*/  @P1 BRA `(.L_x_5) ;  /* 0xfffffffc000c1947 */ /* 0x000ff4000383ffff */
.L_x_4:
[----:B------:R-:W-:Y:S05]  /*0630*/  @!P0 BRA `(.L_x_3) ;  /* 0x0000000400048947 */ /* 0x000fea0003800000 */
[----:B------:R-:W-:Y:S02]  /*0640*/  ISETP.GE.U32.AND P0, PT, R4, 0x4, PT ;  /* 0x000000040400780c */ /* 0x000fe40003f06070 */
[----:B------:R-:W-:-:S04]  /*0650*/  LOP3.LUT R7, R5, 0x3, RZ, 0xc0, !PT ;  /* 0x0000000305077812 */ /* 0x000fc800078ec0ff */
[----:B------:R-:W-:-:S07]  /*0660*/  ISETP.NE.AND P1, PT, R7, RZ, PT ;  /* 0x000000ff0700720c */ /* 0x000fce0003f25270 */
[----:B------:R-:W-:Y:S06]  /*0670*/  @!P0 BRA `(.L_x_6) ;  /* 0x00000000007c8947 */ /* 0x000fec0003800000 */
[----:B------:R-:W0:Y:S01]  /*0680*/  LDC.64 R16, c[0x0][0x380] ;  /* 0x0000e000ff107b82 */ /* 0x000e220000000a00 */
[----:B------:R-:W-:Y:S02]  /*0690*/  IMAD R23, R2, R5, R6 ;  /* 0x0000000502177224 */ /* 0x000fe400078e0206 */
[----:B------:R-:W-:-:S03]  /*06a0*/  IMAD R13, R6, R0, R3 ;  /* 0x00000000060d7224 */ /* 0x000fc600078e0203 */
[----:B------:R-:W-:Y:S02]  /*06b0*/  IADD3 R15, PT, PT, R23, 0x1, RZ ;  /* 0x00000001170f7810 */ /* 0x000fe40007ffe0ff */
[----:B------:R-:W1:Y:S01]  /*06c0*/  LDC.64 R24, c[0x0][0x388] ;  /* 0x0000e200ff187b82 */ /* 0x000e620000000a00 */
[----:B------:R-:W-:Y:S01]  /*06d0*/  IADD3 R27, PT, PT, R13, R0, RZ ;  /* 0x000000000d1b7210 */ /* 0x000fe20007ffe0ff */
[C---:B------:R-:W-:Y:S02]  /*06e0*/  VIADD R21, R23.reuse, 0x2 ;  /* 0x0000000217157836 */ /* 0x040fe40000000000 */
[----:B0-----:R-:W-:-:S04]  /*06f0*/  IMAD.WIDE.U32 R8, R23, 0x8, R16 ;  /* 0x0000000817087825 */ /* 0x001fc800078e0010 */
[----:B-1----:R-:W-:Y:S02]  /*0700*/  IMAD.WIDE.U32 R10, R13, 0x8, R24 ;  /* 0x000000080d0a7825 */ /* 0x002fe400078e0018 */
[----:B------:R-:W2:Y:S02]  /*0710*/  LDG.E.64 R8, desc[UR6][R8.64] ;  /* 0x0000000608087981 */ /* 0x000ea4000c1e1b00 */
[----:B------:R-:W-:Y:S02]  /*0720*/  IMAD.WIDE.U32 R12, R15, 0x8, R16 ;  /* 0x000000080f0c7825 */ /* 0x000fe400078e0010 */
[----:B------:R-:W2:Y:S01]  /*0730*/  LDG.E.64 R10, desc[UR6][R10.64] ;  /* 0x000000060a0a7981 */ /* 0x000ea2000c1e1b00 */
[----:B------:R-:W-:Y:S01]  /*0740*/  IADD3 R23, PT, PT, R23, 0x3, RZ ;  /* 0x0000000317177810 */ /* 0x000fe20007ffe0ff */
[C---:B------:R-:W-:Y:S01]  /*0750*/  IMAD.WIDE.U32 R14, R27.reuse, 0x8, R24 ;  /* 0x000000081b0e7825 */ /* 0x040fe200078e0018 */
[----:B------:R-:W-:Y:S01]  /*0760*/  IADD3 R27, PT, PT, R27, R0, RZ ;  /* 0x000000001b1b7210 */ /* 0x000fe20007ffe0ff */
[----:B------:R-:W3:Y:S02]  /*0770*/  LDG.E.64 R12, desc[UR6][R12.64] ;  /* 0x000000060c0c7981 */ /* 0x000ee4000c1e1b00 */
[----:B------:R-:W-:-:S02]  /*0780*/  IMAD.WIDE.U32 R20, R21, 0x8, R16 ;  /* 0x0000000815147825 */ /* 0x000fc400078e0010 */
[----:B------:R-:W3:Y:S02]  /*0790*/  LDG.E.64 R14, desc[UR6][R14.64] ;  /* 0x000000060e0e7981 */ /* 0x000ee4000c1e1b00 */
[----:B------:R-:W-:Y:S02]  /*07a0*/  IMAD.WIDE.U32 R16, R23, 0x8, R16 ;  /* 0x0000000817107825 */ /* 0x000fe400078e0010 */
[----:B------:R-:W4:Y:S02]  /*07b0*/  LDG.E.64 R20, desc[UR6][R20.64] ;  /* 0x0000000614147981 */ /* 0x000f24000c1e1b00 */
[C-C-:B------:R-:W-:Y:S01]  /*07c0*/  IMAD.WIDE.U32 R22, R27.reuse, 0x8, R24.reuse ;  /* 0x000000081b167825 */ /* 0x140fe200078e0018 */
[----:B------:R-:W-:Y:S01]  /*07d0*/  IADD3 R27, PT, PT, R27, R0, RZ ;  /* 0x000000001b1b7210 */ /* 0x000fe20007ffe0ff */
[----:B------:R-:W5:Y:S04]  /*07e0*/  LDG.E.64 R16, desc[UR6][R16.64] ;  /* 0x0000000610107981 */ /* 0x000f68000c1e1b00 */
[----:B------:R-:W4:Y:S01]  /*07f0*/  LDG.E.64 R22, desc[UR6][R22.64] ;  /* 0x0000000616167981 */ /* 0x000f22000c1e1b00 */
[----:B------:R-:W-:-:S06]  /*0800*/  IMAD.WIDE.U32 R24, R27, 0x8, R24 ;  /* 0x000000081b187825 */ /* 0x000fcc00078e0018 */
[----:B------:R-:W5:Y:S01]  /*0810*/  LDG.E.64 R24, desc[UR6][R24.64] ;  /* 0x0000000618187981 */ /* 0x000f62000c1e1b00 */
[----:B------:R-:W-:Y:S01]  /*0820*/  IADD3 R6, PT, PT, R6, 0x4, RZ ;  /* 0x0000000406067810 */ /* 0x000fe20007ffe0ff */
[----:B--2---:R-:W-:-:S08]  /*0830*/  DFMA R8, R8, R10, R18 ;  /* 0x0000000a0808722b */ /* 0x004fd00000000012 */
[----:B---3--:R-:W-:-:S08]  /*0840*/  DFMA R8, R12, R14, R8 ;  /* 0x0000000e0c08722b */ /* 0x008fd00000000008 */
[----:B----4-:R-:W-:-:S08]  /*0850*/  DFMA R8, R20, R22, R8 ;  /* 0x000000161408722b */ /* 0x010fd00000000008 */
[----:B-----5:R-:W-:-:S11]  /*0860*/  DFMA R18, R16, R24, R8 ;  /* 0x000000181012722b */ /* 0x020fd60000000008 */
.L_x_6:
[----:B------:R-:W-:Y:S05]  /*0870*/  @!P1 BRA `(.L_x_3) ;  /* 0x0000000000749947 */ /* 0x000fea0003800000 */
[----:B------:R-:W0:Y:S01]  /*0880*/  LDC.64 R20, c[0x0][0x380] ;  /* 0x0000e000ff147b82 */ /* 0x000e220000000a00 */
[----:B------:R-:W-:Y:S02]  /*0890*/  ISETP.NE.AND P0, PT, R7, 0x1, PT ;  /* 0x000000010700780c */ /* 0x000fe40003f05270 */
[----:B------:R-:W-:-:S04]  /*08a0*/  LOP3.LUT R4, R5, 0x1, RZ, 0xc0, !PT ;  /* 0x0000000105047812 */ /* 0x000fc800078ec0ff */
[----:B------:R-:W-:Y:S01]  /*08b0*/  ISETP.NE.U32.AND P1, PT, R4, 0x1, PT ;  /* 0x000000010400780c */ /* 0x000fe20003f25070 */
[----:B------:R-:W1:Y:S06]  /*08c0*/  LDC.64 R16, c[0x0][0x388] ;  /* 0x0000e200ff107b82 */ /* 0x000e6c0000000a00 */
[----:B------:R-:W-:Y:S02]  /*08d0*/  @P0 IMAD R7, R2, R5, R6 ;  /* 0x0000000502070224 */ /* 0x000fe400078e0206 */
[----:B------:R-:W2:Y:S01]  /*08e0*/  LDC.64 R12, c[0x0][0x380] ;  /* 0x0000e000ff0c7b82 */ /* 0x000ea20000000a00 */
[C---:B------:R-:W-:Y:S01]  /*08f0*/  @P0 IMAD R23, R6.reuse, R0, R3 ;  /* 0x0000000006170224 */ /* 0x040fe200078e0203 */
[----:B------:R-:W-:-:S06]  /*0900*/  @P0 IADD3 R6, PT, PT, R6, 0x2, RZ ;  /* 0x0000000206060810 */ /* 0x000fcc0007ffe0ff */
[----:B------:R-:W3:Y:S01]  /*0910*/  LDC.64 R8, c[0x0][0x388] ;  /* 0x0000e200ff087b82 */ /* 0x000ee20000000a00 */
[C---:B0-----:R-:W-:Y:S01]  /*0920*/  @P0 IMAD.WIDE.U32 R14, R7.reuse, 0x8, R20 ;  /* 0x00000008070e0825 */ /* 0x041fe200078e0014 */
[----:B------:R-:W-:-:S05]  /*0930*/  @P0 IADD3 R7, PT, PT, R7, 0x1, RZ ;  /* 0x0000000107070810 */ /* 0x000fca0007ffe0ff */
[----:B------:R-:W4:Y:S01]  /*0940*/  @P0 LDG.E.64 R14, desc[UR6][R14.64] ;  /* 0x000000060e0e0981 */ /* 0x000f22000c1e1b00 */
[C---:B-1----:R-:W-:Y:S01]  /*0950*/  @P0 IMAD.WIDE.U32 R10, R23.reuse, 0x8, R16 ;  /* 0x00000008170a0825 */ /* 0x042fe200078e0010 */
[----:B------:R-:W-:-:S05]  /*0960*/  @P0 IADD3 R23, PT, PT, R23, R0, RZ ;  /* 0x0000000017170210 */ /* 0x000fca0007ffe0ff */
[----:B------:R-:W4:Y:S01]  /*0970*/  @P0 LDG.E.64 R10, desc[UR6][R10.64] ;  /* 0x000000060a0a0981 */ /* 0x000f22000c1e1b00 */
[----:B------:R-:W-:-:S04]  /*0980*/  @P0 IMAD.WIDE.U32 R20, R7, 0x8, R20 ;  /* 0x0000000807140825 */ /* 0x000fc800078e0014 */
[----:B------:R-:W-:-:S04]  /*0990*/  @P0 IMAD.WIDE.U32 R16, R23, 0x8, R16 ;  /* 0x0000000817100825 */ /* 0x000fc800078e0010 */
[----:B------:R-:W-:Y:S02]  /*09a0*/  @!P1 IMAD R23, R2, R5, R6 ;  /* 0x0000000502179224 */ /* 0x000fe400078e0206 */
[----:B------:R-:W-:Y:S01]  /*09b0*/  @!P1 IMAD R25, R6, R0, R3 ;  /* 0x0000000006199224 */ /* 0x000fe200078e0203 */
[----:B------:R-:W5:Y:S01]  /*09c0*/  @P0 LDG.E.64 R4, desc[UR6][R20.64] ;  /* 0x0000000614040981 */ /* 0x000f62000c1e1b00 */
[----:B--2---:R-:W-:-:S03]  /*09d0*/  @!P1 IMAD.WIDE.U32 R12, R23, 0x8, R12 ;  /* 0x00000008170c9825 */ /* 0x004fc600078e000c */
[----:B------:R-:W5:Y:S01]  /*09e0*/  @P0 LDG.E.64 R6, desc[UR6][R16.64] ;  /* 0x0000000610060981 */ /* 0x000f62000c1e1b00 */
[----:B---3--:R-:W-:-:S03]  /*09f0*/  @!P1 IMAD.WIDE.U32 R8, R25, 0x8, R8 ;  /* 0x0000000819089825 */ /* 0x008fc600078e0008 */
[----:B------:R-:W2:Y:S04]  /*0a00*/  @!P1 LDG.E.64 R12, desc[UR6][R12.64] ;  /* 0x000000060c0c9981 */ /* 0x000ea8000c1e1b00 */
[----:B------:R-:W2:Y:S01]  /*0a10*/  @!P1 LDG.E.64 R8, desc[UR6][R8.64] ;  /* 0x0000000608089981 */ /* 0x000ea2000c1e1b00 */
[----:B----4-:R-:W-:-:S08]  /*0a20*/  @P0 DFMA R10, R14, R10, R18 ;  /* 0x0000000a0e0a022b */ /* 0x010fd00000000012 */
[----:B-----5:R-:W-:-:S08]  /*0a30*/  @P0 DFMA R18, R4, R6, R10 ;  /* 0x000000060412022b */ /* 0x020fd0000000000a */
[----:B--2---:R-:W-:-:S11]  /*0a40*/  @!P1 DFMA R18, R12, R8, R18 ;  /* 0x000000080c12922b */ /* 0x004fd60000000012 */
.L_x_3:
[----:B------:R-:W0:Y:S01]  /*0a50*/  LDC.64 R4, c[0x0][0x390] ;  /* 0x0000e400ff047b82 */ /* 0x000e220000000a00 */
[----:B------:R-:W-:-:S04]  /*0a60*/  IMAD R3, R2, UR8, R3 ;  /* 0x0000000802037c24 */ /* 0x000fc8000f8e0203 */
[----:B0-----:R-:W-:-:S05]  /*0a70*/  IMAD.WIDE.U32 R2, R3, 0x8, R4 ;  /* 0x0000000803027825 */ /* 0x001fca00078e0004 */
[----:B------:R-:W-:Y:S01]  /*0a80*/  STG.E.64 desc[UR6][R2.64], R18 ;  /* 0x0000001202007986 */ /* 0x000fe2000c101b06 */
[----:B------:R-:W-:Y:S05]  /*0a90*/  EXIT ;  /* 0x000000000000794d */ /* 0x000fea0003800000 */
.L_x_7:
        /* <DEDUP_REMOVED lines=14> */
.L_x_157:


//--------------------- .text._Z22sumReduction1_templateILj1024EEvPdS0_ii --------------------------
	.section	.text._Z22sumReduction1_templateILj1024EEvPdS0_ii,"ax",@progbits
	.align	128
        .global         _Z22sumReduction1_templateILj1024EEvPdS0_ii
        .type           _Z22sumReduction1_templateILj1024EEvPdS0_ii,@function
        .size           _Z22sumReduction1_templateILj1024EEvPdS0_ii,(.L_x_142 - _Z22sumReduction1_templateILj1024EEvPdS0_ii)
        .other          _Z22sumReduction1_templateILj1024EEvPdS0_ii,@"STO_CUDA_ENTRY STV_DEFAULT"
_Z22sumReduction1_templateILj1024EEvPdS0_ii:
.text._Z22sumReduction1_templateILj1024EEvPdS0_ii:
[----:B------:R-:W-:Y:S01]  /*0000*/  LDC R1, c[0x0][0x37c] ;  /* 0x0000df00ff017b82 */ /* 0x000fe20000000800 */
[----:B------:R-:W0:Y:S01]  /*0010*/  S2R R0, SR_TID.X ;  /* 0x0000000000007919 */ /* 0x000e220000002100 */
[----:B------:R-:W0:Y:S01]  /*0020*/  LDCU UR8, c[0x0][0x394] ;  /* 0x00007280ff0877ac */ /* 0x000e220008000800 */
[----:B------:R-:W-:Y:S01]  /*0030*/  BSSY.RECONVERGENT B0, `(.L_x_8) ;  /* 0x0000011000007945 */ /* 0x000fe20003800200 */
[----:B------:R-:W-:Y:S01]  /*0040*/  CS2R R4, SRZ ;  /* 0x0000000000047805 */ /* 0x000fe2000001ff00 */
[----:B------:R-:W1:Y:S01]  /*0050*/  LDCU.64 UR6, c[0x0][0x358] ;  /* 0x00006b00ff0677ac */ /* 0x000e620008000a00 */
[----:B0-----:R-:W-:-:S13]  /*0060*/  ISETP.GE.AND P0, PT, R0, UR8, PT ;  /* 0x0000000800007c0c */ /* 0x001fda000bf06270 */
[----:B-1----:R-:W-:Y:S05]  /*0070*/  @P0 BRA `(.L_x_9) ;  /* 0x0000000000300947 */ /* 0x002fea0003800000 */
[----:B------:R-:W0:Y:S01]  /*0080*/  S2R R9, SR_CTAID.Y ;  /* 0x0000000000097919 */ /* 0x000e220000002600 */
[----:B------:R-:W1:Y:S01]  /*0090*/  LDC R11, c[0x0][0x360] ;  /* 0x0000d800ff0b7b82 */ /* 0x000e620000000800 */
[----:B------:R-:W-:Y:S01]  /*00a0*/  IMAD.MOV.U32 R8, RZ, RZ, R0 ;  /* 0x000000ffff087224 */ /* 0x000fe200078e0000 */
[----:B------:R-:W-:-:S06]  /*00b0*/  CS2R R4, SRZ ;  /* 0x0000000000047805 */ /* 0x000fcc000001ff00 */
[----:B------:R-:W2:Y:S02]  /*00c0*/  LDC.64 R6, c[0x0][0x388] ;  /* 0x0000e200ff067b82 */ /* 0x000ea40000000a00 */
.L_x_10:
[----:B0-----:R-:W-:-:S04]  /*00d0*/  IMAD R3, R9, UR8, R8 ;  /* 0x0000000809037c24 */ /* 0x001fc8000f8e0208 */
[----:B--2---:R-:W-:-:S06]  /*00e0*/  IMAD.WIDE R2, R3, 0x8, R6 ;  /* 0x0000000803027825 */ /* 0x004fcc00078e0206 */
[----:B------:R-:W2:Y:S01]  /*00f0*/  LDG.E.64 R2, desc[UR6][R2.64] ;  /* 0x0000000602027981 */ /* 0x000ea2000c1e1b00 */
[----:B-1----:R-:W-:-:S05]  /*0100*/  IMAD.IADD R8, R11, 0x1, R8 ;  /* 0x000000010b087824 */ /* 0x002fca00078e0208 */
[----:B------:R-:W-:Y:S01]  /*0110*/  ISETP.GE.AND P0, PT, R8, UR8, PT ;  /* 0x0000000808007c0c */ /* 0x000fe2000bf06270 */
[----:B--2---:R-:W-:-:S12]  /*0120*/  DADD R4, R2, R4 ;  /* 0x0000000002047229 */ /* 0x004fd80000000004 */
[----:B------:R-:W-:Y:S05]  /*0130*/  @!P0 BRA `(.L_x_10) ;  /* 0xfffffffc00e48947 */ /* 0x000fea000383ffff */
.L_x_9:
[----:B------:R-:W-:Y:S05]  /*0140*/  BSYNC.RECONVERGENT B0 ;  /* 0x0000000000007941 */ /* 0x000fea0003800200 */
.L_x_8:
[----:B------:R-:W0:Y:S01]  /*0150*/  S2UR UR5, SR_CgaCtaId ;  /* 0x00000000000579c3 */ /* 0x000e220000008800 */
[----:B------:R-:W-:Y:S01]  /*0160*/  UMOV UR4, 0x400 ;  /* 0x0000040000047882 */ /* 0x000fe20000000000 */
[C---:B------:R-:W-:Y:S02]  /*0170*/  ISETP.GT.U32.AND P0, PT, R0.reuse, 0x1ff, PT ;  /* 0x000001ff0000780c */ /* 0x040fe40003f04070 */
[----:B------:R-:W-:Y:S01]  /*0180*/  ISETP.GT.U32.AND P1, PT, R0, 0xff, PT ;  /* 0x000000ff0000780c */ /* 0x000fe20003f24070 */
[----:B0-----:R-:W-:-:S06]  /*0190*/  ULEA UR4, UR5, UR4, 0x18 ;  /* 0x0000000405047291 */ /* 0x001fcc000f8ec0ff */
[----:B------:R-:W-:-:S05]  /*01a0*/  LEA R2, R0, UR4, 0x3 ;  /* 0x0000000400027c11 */ /* 0x000fca000f8e18ff */
[----:B------:R-:W-:Y:S01]  /*01b0*/  STS.64 [R2], R4 ;  /* 0x0000000402007388 */ /* 0x000fe20000000a00 */
[----:B------:R-:W-:Y:S06]  /*01c0*/  BAR.SYNC.DEFER_BLOCKING 0x0 ;  /* 0x0000000000007b1d */ /* 0x000fec0000010000 */
[----:B------:R-:W-:Y:S04]  /*01d0*/  @!P0 LDS.64 R6, [R2+0x1000] ;  /* 0x0010000002068984 */ /* 0x000fe80000000a00 */
[----:B------:R-:W0:Y:S02]  /*01e0*/  @!P0 LDS.64 R8, [R2] ;  /* 0x0000000002088984 */ /* 0x000e240000000a00 */
[----:B0-----:R-:W-:-:S07]  /*01f0*/  @!P0 DADD R6, R6, R8 ;  /* 0x0000000006068229 */ /* 0x001fce0000000008 */
[----:B------:R-:W-:Y:S01]  /*0200*/  @!P0 STS.64 [R2], R6 ;  /* 0x0000000602008388 */ /* 0x000fe20000000a00 */
[----:B------:R-:W-:Y:S01]  /*0210*/  BAR.SYNC.DEFER_BLOCKING 0x0 ;  /* 0x0000000000007b1d */ /* 0x000fe20000010000 */
[----:B------:R-:W-:-:S05]  /*0220*/  ISETP.GT.U32.AND P0, PT, R0, 0x7f, PT ;  /* 0x0000007f0000780c */ /* 0x000fca0003f04070 */
        /* <DEDUP_REMOVED lines=15> */
[----:B------:R0:W-:Y:S01]  /*0320*/  @!P1 STS.64 [R2], R6 ;  /* 0x0000000602009388 */ /* 0x0001e20000000a00 */
[----:B------:R-:W-:Y:S06]  /*0330*/  BAR.SYNC.DEFER_BLOCKING 0x0 ;  /* 0x0000000000007b1d */ /* 0x000fec0000010000 */
[----:B------:R-:W-:Y:S05]  /*0340*/  @P0 EXIT ;  /* 0x000000000000094d */ /* 0x000fea0003800000 */
[----:B------:R-:W-:Y:S01]  /*0350*/  LDS.64 R4, [R2+0x100] ;  /* 0x0001000002047984 */ /* 0x000fe20000000a00 */
[----:B------:R-:W-:-:S03]  /*0360*/  ISETP.NE.AND P0, PT, R0, RZ, PT ;  /* 0x000000ff0000720c */ /* 0x000fc60003f05270 */
[----:B0-----:R-:W0:Y:S02]  /*0370*/  LDS.64 R6, [R2] ;  /* 0x0000000002067984 */ /* 0x001e240000000a00 */
[----:B0-----:R-:W-:-:S07]  /*0380*/  DADD R4, R4, R6 ;  /* 0x0000000004047229 */ /* 0x001fce0000000006 */
[----:B------:R-:W-:Y:S04]  /*0390*/  STS.64 [R2], R4 ;  /* 0x0000000402007388 */ /* 0x000fe80000000a00 */
[----:B------:R-:W-:Y:S04]  /*03a0*/  LDS.64 R6, [R2+0x80] ;  /* 0x0000800002067984 */ /* 0x000fe80000000a00 */
[----:B------:R-:W0:Y:S02]  /*03b0*/  LDS.64 R8, [R2] ;  /* 0x0000000002087984 */ /* 0x000e240000000a00 */
        /* <DEDUP_REMOVED lines=17> */
[----:B------:R0:W-:Y:S01]  /*04d0*/  STS.64 [R2], R6 ;  /* 0x0000000602007388 */ /* 0x0001e20000000a00 */
[----:B------:R-:W-:Y:S05]  /*04e0*/  @P0 EXIT ;  /* 0x000000000000094d */ /* 0x000fea0003800000 */
[----:B0-----:R-:W0:Y:S01]  /*04f0*/  I2F.F64 R6, UR8 ;  /* 0x0000000800067d12 */ /* 0x001e220008201c00 */
[----:B------:R-:W-:Y:S01]  /*0500*/  IMAD.MOV.U32 R2, RZ, RZ, 0x1 ;  /* 0x00000001ff027424 */ /* 0x000fe200078e00ff */
[----:B------:R-:W1:Y:S06]  /*0510*/  LDS.64 R4, [UR4] ;  /* 0x00000004ff047984 */ /* 0x000e6c0008000a00 */
[----:B0-----:R-:W0:Y:S02]  /*0520*/  MUFU.RCP64H R3, R7 ;  /* 0x0000000700037308 */ /* 0x001e240000001800 */
[----:B0-----:R-:W-:-:S08]  /*0530*/  DFMA R8, -R6, R2, 1 ;  /* 0x3ff000000608742b */ /* 0x001fd00000000102 */
[----:B------:R-:W-:Y:S01]  /*0540*/  DFMA R8, R8, R8, R8 ;  /* 0x000000080808722b */ /* 0x000fe20000000008 */
[----:B-1----:R-:W-:-:S07]  /*0550*/  FSETP.GEU.AND P1, PT, |R5|, 6.5827683646048100446e-37, PT ;  /* 0x036000000500780b */ /* 0x002fce0003f2e200 */
[----:B------:R-:W-:-:S08]  /*0560*/  DFMA R8, R2, R8, R2 ;  /* 0x000000080208722b */ /* 0x000fd00000000002 */
[----:B------:R-:W-:-:S08]  /*0570*/  DFMA R2, -R6, R8, 1 ;  /* 0x3ff000000602742b */ /* 0x000fd00000000108 */
[----:B------:R-:W-:-:S08]  /*0580*/  DFMA R2, R8, R2, R8 ;  /* 0x000000020802722b */ /* 0x000fd00000000008 */
[----:B------:R-:W-:-:S08]  /*0590*/  DMUL R8, R4, R2 ;  /* 0x0000000204087228 */ /* 0x000fd00000000000 */
[----:B------:R-:W-:-:S08]  /*05a0*/  DFMA R10, -R6, R8, R4 ;  /* 0x00000008060a722b */ /* 0x000fd00000000104 */
[----:B------:R-:W-:-:S10]  /*05b0*/  DFMA R2, R2, R10, R8 ;  /* 0x0000000a0202722b */ /* 0x000fd40000000008 */
[----:B------:R-:W-:-:S05]  /*05c0*/  FFMA R0, RZ, R7, R3 ;  /* 0x00000007ff007223 */ /* 0x000fca0000000003 */
[----:B------:R-:W-:-:S13]  /*05d0*/  FSETP.GT.AND P0, PT, |R0|, 1.469367938527859385e-39, PT ;  /* 0x001000000000780b */ /* 0x000fda0003f04200 */
[----:B------:R-:W-:Y:S05]  /*05e0*/  @P0 BRA P1, `(.L_x_11) ;  /* 0x0000000000100947 */ /* 0x000fea0000800000 */
[----:B------:R-:W-:-:S07]  /*05f0*/  MOV R0, 0x610 ;  /* 0x0000061000007802 */ /* 0x000fce0000000f00 */
[----:B------:R-:W-:Y:S05]  /*0600*/  CALL.REL.NOINC `($__internal_0_$__cuda_sm20_div_rn_f64_full) ;  /* 0x00000000001c7944 */ /* 0x000fea0003c00000 */
[----:B------:R-:W-:Y:S02]  /*0610*/  IMAD.MOV.U32 R2, RZ, RZ, R12 ;  /* 0x000000ffff027224 */ /* 0x000fe400078e000c */
[----:B------:R-:W-:-:S07]  /*0620*/  IMAD.MOV.U32 R3, RZ, RZ, R13 ;  /* 0x000000ffff037224 */ /* 0x000fce00078e000d */
.L_x_11:
[----:B------:R-:W0:Y:S01]  /*0630*/  S2R R7, SR_CTAID.Y ;  /* 0x0000000000077919 */ /* 0x000e220000002600 */
[----:B------:R-:W0:Y:S02]  /*0640*/  LDC.64 R4, c[0x0][0x380] ;  /* 0x0000e000ff047b82 */ /* 0x000e240000000a00 */
[----:B0-----:R-:W-:-:S05]  /*0650*/  IMAD.WIDE.U32 R4, R7, 0x8, R4 ;  /* 0x0000000807047825 */ /* 0x001fca00078e0004 */
[----:B------:R-:W-:Y:S01]  /*0660*/  STG.E.64 desc[UR6][R4.64], R2 ;  /* 0x0000000204007986 */ /* 0x000fe2000c101b06 */
[----:B------:R-:W-:Y:S05]  /*0670*/  EXIT ;  /* 0x000000000000794d */ /* 0x000fea0003800000 */
        .weak           $__internal_0_$__cuda_sm20_div_rn_f64_full
        .type           $__internal_0_$__cuda_sm20_div_rn_f64_full,@function
        .size           $__internal_0_$__cuda_sm20_div_rn_f64_full,(.L_x_142 - $__internal_0_$__cuda_sm20_div_rn_f64_full)
$__internal_0_$__cuda_sm20_div_rn_f64_full:
[C---:B------:R-:W-:Y:S01]  /*0680*/  FSETP.GEU.AND P0, PT, |R7|.reuse, 1.469367938527859385e-39, PT ;  /* 0x001000000700780b */ /* 0x040fe20003f0e200 */
[----:B------:R-:W-:Y:S01]  /*0690*/  IMAD.MOV.U32 R8, RZ, RZ, 0x1 ;  /* 0x00000001ff087424 */ /* 0x000fe200078e00ff */
[C---:B------:R-:W-:Y:S01]  /*06a0*/  LOP3.LUT R2, R7.reuse, 0x800fffff, RZ, 0xc0, !PT ;  /* 0x800fffff07027812 */ /* 0x040fe200078ec0ff */
[----:B------:R-:W-:Y:S01]  /*06b0*/  IMAD.MOV.U32 R13, RZ, RZ, 0x1ca00000 ;  /* 0x1ca00000ff0d7424 */ /* 0x000fe200078e00ff */
[----:B------:R-:W-:Y:S02]  /*06c0*/  LOP3.LUT R17, R7, 0x7ff00000, RZ, 0xc0, !PT ;  /* 0x7ff0000007117812 */ /* 0x000fe400078ec0ff */
[----:B------:R-:W-:Y:S01]  /*06d0*/  LOP3.LUT R3, R2, 0x3ff00000, RZ, 0xfc, !PT ;  /* 0x3ff0000002037812 */ /* 0x000fe200078efcff */
[----:B------:R-:W-:Y:S01]  /*06e0*/  IMAD.MOV.U32 R2, RZ, RZ, R6 ;  /* 0x000000ffff027224 */ /* 0x000fe200078e0006 */
[----:B------:R-:W-:-:S04]  /*06f0*/  LOP3.LUT R12, R5, 0x7ff00000, RZ, 0xc0, !PT ;  /* 0x7ff00000050c7812 */ /* 0x000fc800078ec0ff */
[----:B------:R-:W-:Y:S01]  /*0700*/  ISETP.GE.U32.AND P1, PT, R12, R17, PT ;  /* 0x000000110c00720c */ /* 0x000fe20003f26070 */
[----:B------:R-:W-:Y:S01]  /*0710*/  @!P0 DMUL R2, R6, 8.98846567431157953865e+307 ;  /* 0x7fe0000006028828 */ /* 0x000fe20000000000 */
[----:B------:R-:W-:-:S05]  /*0720*/  IMAD.MOV.U32 R19, RZ, RZ, R12 ;  /* 0x000000ffff137224 */ /* 0x000fca00078e000c */
[----:B------:R-:W0:Y:S02]  /*0730*/  MUFU.RCP64H R9, R3 ;  /* 0x0000000300097308 */ /* 0x000e240000001800 */
[----:B0-----:R-:W-:-:S08]  /*0740*/  DFMA R10, R8, -R2, 1 ;  /* 0x3ff00000080a742b */ /* 0x001fd00000000802 */
[----:B------:R-:W-:-:S08]  /*0750*/  DFMA R10, R10, R10, R10 ;  /* 0x0000000a0a0a722b */ /* 0x000fd0000000000a */
[----:B------:R-:W-:Y:S01]  /*0760*/  DFMA R10, R8, R10, R8 ;  /* 0x0000000a080a722b */ /* 0x000fe20000000008 */
[----:B------:R-:W-:Y:S01]  /*0770*/  SEL R9, R13, 0x63400000, !P1 ;  /* 0x634000000d097807 */ /* 0x000fe20004800000 */
[----:B------:R-:W-:Y:S01]  /*0780*/  IMAD.MOV.U32 R8, RZ, RZ, R4 ;  /* 0x000000ffff087224 */ /* 0x000fe200078e0004 */
[----:B------:R-:W-:Y:S02]  /*0790*/  FSETP.GEU.AND P1, PT, |R5|, 1.469367938527859385e-39, PT ;  /* 0x001000000500780b */ /* 0x000fe40003f2e200 */
[----:B------:R-:W-:-:S03]  /*07a0*/  LOP3.LUT R9, R9, 0x800fffff, R5, 0xf8, !PT ;  /* 0x800fffff09097812 */ /* 0x000fc600078ef805 */
[----:B------:R-:W-:-:S08]  /*07b0*/  DFMA R14, R10, -R2, 1 ;  /* 0x3ff000000a0e742b */ /* 0x000fd00000000802 */
[----:B------:R-:W-:Y:S01]  /*07c0*/  DFMA R10, R10, R14, R10 ;  /* 0x0000000e0a0a722b */ /* 0x000fe2000000000a */
[----:B------:R-:W-:Y:S10]  /*07d0*/  @P1 BRA `(.L_x_12) ;  /* 0x0000000000201947 */ /* 0x000ff40003800000 */
[----:B------:R-:W-:Y:S01]  /*07e0*/  LOP3.LUT R15, R7, 0x7ff00000, RZ, 0xc0, !PT ;  /* 0x7ff00000070f7812 */ /* 0x000fe200078ec0ff */
[----:B------:R-:W-:-:S03]  /*07f0*/  IMAD.MOV.U32 R14, RZ, RZ, RZ ;  /* 0x000000ffff0e7224 */ /* 0x000fc600078e00ff */
[----:B------:R-:W-:-:S04]  /*0800*/  ISETP.GE.U32.AND P1, PT, R12, R15, PT ;  /* 0x0000000f0c00720c */ /* 0x000fc80003f26070 */
[----:B------:R-:W-:-:S04]  /*0810*/  SEL R15, R13, 0x63400000, !P1 ;  /* 0x634000000d0f7807 */ /* 0x000fc80004800000 */
[----:B------:R-:W-:-:S04]  /*0820*/  LOP3.LUT R15, R15, 0x80000000, R5, 0xf8, !PT ;  /* 0x800000000f0f7812 */ /* 0x000fc800078ef805 */
[----:B------:R-:W-:-:S06]  /*0830*/  LOP3.LUT R15, R15, 0x100000, RZ, 0xfc, !PT ;  /* 0x001000000f0f7812 */ /* 0x000fcc00078efcff */
[----:B------:R-:W-:-:S10]  /*0840*/  DFMA R8, R8, 2, -R14 ;  /* 0x400000000808782b */ /* 0x000fd4000000080e */
[----:B------:R-:W-:-:S07]  /*0850*/  LOP3.LUT R19, R9, 0x7ff00000, RZ, 0xc0, !PT ;  /* 0x7ff0000009137812 */ /* 0x000fce00078ec0ff */
.L_x_12:
[----:B------:R-:W-:Y:S01]  /*0860*/  IMAD.MOV.U32 R18, RZ, RZ, R17 ;  /* 0x000000ffff127224 */ /* 0x000fe200078e0011 */
[----:B------:R-:W-:Y:S01]  /*0870*/  @!P0 LOP3.LUT R18, R3, 0x7ff00000, RZ, 0xc0, !PT ;  /* 0x7ff0000003128812 */ /* 0x000fe200078ec0ff */
[----:B------:R-:W-:Y:S01]  /*0880*/  VIADD R20, R19, 0xffffffff ;  /* 0xffffffff13147836 */ /* 0x000fe20000000000 */
[----:B------:R-:W-:-:S03]  /*0890*/  DMUL R14, R10, R8 ;  /* 0x000000080a0e7228 */ /* 0x000fc60000000000 */
[----:B------:R-:W-:Y:S01]  /*08a0*/  VIADD R21, R18, 0xffffffff ;  /* 0xffffffff12157836 */ /* 0x000fe20000000000 */
[----:B------:R-:W-:-:S04]  /*08b0*/  ISETP.GT.U32.AND P0, PT, R20, 0x7feffffe, PT ;  /* 0x7feffffe1400780c */ /* 0x000fc80003f04070 */
[----:B------:R-:W-:Y:S01]  /*08c0*/  ISETP.GT.U32.OR P0, PT, R21, 0x7feffffe, P0 ;  /* 0x7feffffe1500780c */ /* 0x000fe20000704470 */
[----:B------:R-:W-:-:S08]  /*08d0*/  DFMA R16, R14, -R2, R8 ;  /* 0x800000020e10722b */ /* 0x000fd00000000008 */
[----:B------:R-:W-:-:S04]  /*08e0*/  DFMA R10, R10, R16, R14 ;  /* 0x000000100a0a722b */ /* 0x000fc8000000000e */
[----:B------:R-:W-:Y:S07]  /*08f0*/  @P0 BRA `(.L_x_13) ;  /* 0x00000000006c0947 */ /* 0x000fee0003800000 */
[----:B------:R-:W-:-:S04]  /*0900*/  LOP3.LUT R5, R7, 0x7ff00000, RZ, 0xc0, !PT ;  /* 0x7ff0000007057812 */ /* 0x000fc800078ec0ff */
[CC--:B------:R-:W-:Y:S02]  /*0910*/  VIADDMNMX R4, R12.reuse, -R5.reuse, 0xb9600000, !PT ;  /* 0xb96000000c047446 */ /* 0x0c0fe40007800905 */
[----:B------:R-:W-:Y:S02]  /*0920*/  ISETP.GE.U32.AND P0, PT, R12, R5, PT ;  /* 0x000000050c00720c */ /* 0x000fe40003f06070 */
[----:B------:R-:W-:Y:S02]  /*0930*/  VIMNMX R4, PT, PT, R4, 0x46a00000, PT ;  /* 0x46a0000004047848 */ /* 0x000fe40003fe0100 */
[----:B------:R-:W-:-:S05]  /*0940*/  SEL R13, R13, 0x63400000, !P0 ;  /* 0x634000000d0d7807 */ /* 0x000fca0004000000 */
[----:B------:R-:W-:Y:S02]  /*0950*/  IMAD.IADD R14, R4, 0x1, -R13 ;  /* 0x00000001040e7824 */ /* 0x000fe400078e0a0d */
[----:B------:R-:W-:Y:S02]  /*0960*/  IMAD.MOV.U32 R4, RZ, RZ, RZ ;  /* 0x000000ffff047224 */ /* 0x000fe400078e00ff */
[----:B------:R-:W-:-:S06]  /*0970*/  VIADD R5, R14, 0x7fe00000 ;  /* 0x7fe000000e057836 */ /* 0x000fcc0000000000 */
[----:B------:R-:W-:-:S10]  /*0980*/  DMUL R12, R10, R4 ;  /* 0x000000040a0c7228 */ /* 0x000fd40000000000 */
[----:B------:R-:W-:-:S13]  /*0990*/  FSETP.GTU.AND P0, PT, |R13|, 1.469367938527859385e-39, PT ;  /* 0x001000000d00780b */ /* 0x000fda0003f0c200 */
[----:B------:R-:W-:Y:S05]  /*09a0*/  @P0 BRA `(.L_x_14) ;  /* 0x0000000000940947 */ /* 0x000fea0003800000 */
[----:B------:R-:W-:Y:S01]  /*09b0*/  DFMA R2, R10, -R2, R8 ;  /* 0x800000020a02722b */ /* 0x000fe20000000008 */
[----:B------:R-:W-:-:S09]  /*09c0*/  IMAD.MOV.U32 R4, RZ, RZ, RZ ;  /* 0x000000ffff047224 */ /* 0x000fd200078e00ff */
[C---:B------:R-:W-:Y:S02]  /*09d0*/  FSETP.NEU.AND P0, PT, R3.reuse, RZ, PT ;  /* 0x000000ff0300720b */ /* 0x040fe40003f0d000 */
[----:B------:R-:W-:-:S04]  /*09e0*/  LOP3.LUT R7, R3, 0x80000000, R7, 0x48, !PT ;  /* 0x8000000003077812 */ /* 0x000fc800078e4807 */
[----:B------:R-:W-:-:S07]  /*09f0*/  LOP3.LUT R5, R7, R5, RZ, 0xfc, !PT ;  /* 0x0000000507057212 */ /* 0x000fce00078efcff */
[----:B------:R-:W-:Y:S05]  /*0a00*/  @!P0 BRA `(.L_x_14) ;  /* 0x00000000007c8947 */ /* 0x000fea0003800000 */
[----:B------:R-:W-:Y:S01]  /*0a10*/  IMAD.MOV R3, RZ, RZ, -R14 ;  /* 0x000000ffff037224 */ /* 0x000fe200078e0a0e */
[----:B------:R-:W-:Y:S01]  /*0a20*/  DMUL.RP R4, R10, R4 ;  /* 0x000000040a047228 */ /* 0x000fe20000008000 */
[----:B------:R-:W-:-:S06]  /*0a30*/  IMAD.MOV.U32 R2, RZ, RZ, RZ ;  /* 0x000000ffff027224 */ /* 0x000fcc00078e00ff */
[----:B------:R-:W-:-:S03]  /*0a40*/  DFMA R2, R12, -R2, R10 ;  /* 0x800000020c02722b */ /* 0x000fc6000000000a */
[----:B------:R-:W-:-:S03]  /*0a50*/  LOP3.LUT R7, R5, R7, RZ, 0x3c, !PT ;  /* 0x0000000705077212 */ /* 0x000fc600078e3cff */
[----:B------:R-:W-:-:S04]  /*0a60*/  IADD3 R2, PT, PT, -R14, -0x43300000, RZ ;  /* 0xbcd000000e027810 */ /* 0x000fc80007ffe1ff */
[----:B------:R-:W-:-:S04]  /*0a70*/  FSETP.NEU.AND P0, PT, |R3|, R2, PT ;  /* 0x000000020300720b */ /* 0x000fc80003f0d200 */
[----:B------:R-:W-:Y:S02]  /*0a80*/  FSEL R12, R4, R12, !P0 ;  /* 0x0000000c040c7208 */ /* 0x000fe40004000000 */
[----:B------:R-:W-:Y:S01]  /*0a90*/  FSEL R13, R7, R13, !P0 ;  /* 0x0000000d070d7208 */ /* 0x000fe20004000000 */
[----:B------:R-:W-:Y:S06]  /*0aa0*/  BRA `(.L_x_14) ;  /* 0x0000000000547947 */ /* 0x000fec0003800000 */
.L_x_13:
[----:B------:R-:W-:-:S14]  /*0ab0*/  DSETP.NAN.AND P0, PT, R4, R4, PT ;  /* 0x000000040400722a */ /* 0x000fdc0003f08000 */
[----:B------:R-:W-:Y:S05]  /*0ac0*/  @P0 BRA `(.L_x_15) ;  /* 0x0000000000440947 */ /* 0x000fea0003800000 */
[----:B------:R-:W-:-:S14]  /*0ad0*/  DSETP.NAN.AND P0, PT, R6, R6, PT ;  /* 0x000000060600722a */ /* 0x000fdc0003f08000 */
[----:B------:R-:W-:Y:S05]  /*0ae0*/  @P0 BRA `(.L_x_16) ;  /* 0x0000000000300947 */ /* 0x000fea0003800000 */
[----:B------:R-:W-:Y:S01]  /*0af0*/  ISETP.NE.AND P0, PT, R19, R18, PT ;  /* 0x000000121300720c */ /* 0x000fe20003f05270 */
[----:B------:R-:W-:Y:S02]  /*0b00*/  IMAD.MOV.U32 R12, RZ, RZ, 0x0 ;  /* 0x00000000ff0c7424 */ /* 0x000fe400078e00ff */
[----:B------:R-:W-:-:S10]  /*0b10*/  IMAD.MOV.U32 R13, RZ, RZ, -0x80000 ;  /* 0xfff80000ff0d7424 */ /* 0x000fd400078e00ff */
[----:B------:R-:W-:Y:S05]  /*0b20*/  @!P0 BRA `(.L_x_14) ;  /* 0x0000000000348947 */ /* 0x000fea0003800000 */
[----:B------:R-:W-:Y:S02]  /*0b30*/  ISETP.NE.AND P0, PT, R19, 0x7ff00000, PT ;  /* 0x7ff000001300780c */ /* 0x000fe40003f05270 */
[----:B------:R-:W-:Y:S02]  /*0b40*/  LOP3.LUT R13, R5, 0x80000000, R7, 0x48, !PT ;  /* 0x80000000050d7812 */ /* 0x000fe400078e4807 */
[----:B------:R-:W-:-:S13]  /*0b50*/  ISETP.EQ.OR P0, PT, R18, RZ, !P0 ;  /* 0x000000ff1200720c */ /* 0x000fda0004702670 */
[----:B------:R-:W-:Y:S01]  /*0b60*/  @P0 LOP3.LUT R2, R13, 0x7ff00000, RZ, 0xfc, !PT ;  /* 0x7ff000000d020812 */ /* 0x000fe200078efcff */
[----:B------:R-:W-:Y:S02]  /*0b70*/  @!P0 IMAD.MOV.U32 R12, RZ, RZ, RZ ;  /* 0x000000ffff0c8224 */ /* 0x000fe400078e00ff */
[----:B------:R-:W-:Y:S02]  /*0b80*/  @P0 IMAD.MOV.U32 R12, RZ, RZ, RZ ;  /* 0x000000ffff0c0224 */ /* 0x000fe400078e00ff */
[----:B------:R-:W-:Y:S01]  /*0b90*/  @P0 IMAD.MOV.U32 R13, RZ, RZ, R2 ;  /* 0x000000ffff0d0224 */ /* 0x000fe200078e0002 */
[----:B------:R-:W-:Y:S06]  /*0ba0*/  BRA `(.L_x_14) ;  /* 0x0000000000147947 */ /* 0x000fec0003800000 */
.L_x_16:
[----:B------:R-:W-:Y:S01]  /*0bb0*/  LOP3.LUT R13, R7, 0x80000, RZ, 0xfc, !PT ;  /* 0x00080000070d7812 */ /* 0x000fe200078efcff */
[----:B------:R-:W-:Y:S01]  /*0bc0*/  IMAD.MOV.U32 R12, RZ, RZ, R6 ;  /* 0x000000ffff0c7224 */ /* 0x000fe200078e0006 */
[----:B------:R-:W-:Y:S06]  /*0bd0*/  BRA `(.L_x_14) ;  /* 0x0000000000087947 */ /* 0x000fec0003800000 */
.L_x_15:
[----:B------:R-:W-:Y:S01]  /*0be0*/  LOP3.LUT R13, R5, 0x80000, RZ, 0xfc, !PT ;  /* 0x00080000050d7812 */ /* 0x000fe200078efcff */
[----:B------:R-:W-:-:S07]  /*0bf0*/  IMAD.MOV.U32 R12, RZ, RZ, R4 ;  /* 0x000000ffff0c7224 */ /* 0x000fce00078e0004 */
.L_x_14:
[----:B------:R-:W-:Y:S02]  /*0c00*/  IMAD.MOV.U32 R2, RZ, RZ, R0 ;  /* 0x000000ffff027224 */ /* 0x000fe400078e0000 */
[----:B------:R-:W-:-:S04]  /*0c10*/  IMAD.MOV.U32 R3, RZ, RZ, 0x0 ;  /* 0x00000000ff037424 */ /* 0x000fc800078e00ff */
[----:B------:R-:W-:Y:S05]  /*0c20*/  RET.REL.NODEC R2 `(_Z22sumReduction1_templateILj1024EEvPdS0_ii) ;  /* 0xfffffff002f47950 */ /* 0x000fea0003c3ffff */
.L_x_17:
        /* <DEDUP_REMOVED lines=13> */
.L_x_142:


//--------------------- .text._Z22sumReduction1_templateILj512EEvPdS0_ii --------------------------
	.section	.text._Z22sumReduction1_templateILj512EEvPdS0_ii,"ax",@progbits
	.align	128
        .global         _Z22sumReduction1_templateILj512EEvPdS0_ii
        .type           _Z22sumReduction1_templateILj512EEvPdS0_ii,@function
        .size           _Z22sumReduction1_templateILj512EEvPdS0_ii,(.L_x_143 - _Z22sumReduction1_templateILj512EEvPdS0_ii)
        .other          _Z22sumReduction1_templateILj512EEvPdS0_ii,@"STO_CUDA_ENTRY STV_DEFAULT"
_Z22sumReduction1_templateILj512EEvPdS0_ii:
.text._Z22sumReduction1_templateILj512EEvPdS0_ii:
        /* <DEDUP_REMOVED lines=13> */
.L_x_20:
[----:B0-----:R-:W-:-:S04]  /*00d0*/  IMAD R3, R9, UR8, R8 ;  /* 0x0000000809037c24 */ /* 0x001fc8000f8e0208 */
[----:B--2---:R-:W-:-:S06]  /*00e0*/  IMAD.WIDE R2, R3, 0x8, R6 ;  /* 0x0000000803027825 */ /* 0x004fcc00078e0206 */
[----:B------:R-:W2:Y:S01]  /*00f0*/  LDG.E.64 R2, desc[UR6][R2.64] ;  /* 0x0000000602027981 */ /* 0x000ea2000c1e1b00 */
[----:B-1----:R-:W-:-:S05]  /*0100*/  IMAD.IADD R8, R11, 0x1, R8 ;  /* 0x000000010b087824 */ /* 0x002fca00078e0208 */
[----:B------:R-:W-:Y:S01]  /*0110*/  ISETP.GE.AND P0, PT, R8, UR8, PT ;  /* 0x0000000808007c0c */ /* 0x000fe2000bf06270 */
[----:B--2---:R-:W-:-:S12]  /*0120*/  DADD R4, R2, R4 ;  /* 0x0000000002047229 */ /* 0x004fd80000000004 */
[----:B------:R-:W-:Y:S05]  /*0130*/  @!P0 BRA `(.L_x_20) ;  /* 0xfffffffc00e48947 */ /* 0x000fea000383ffff */
.L_x_19:
[----:B------:R-:W-:Y:S05]  /*0140*/  BSYNC.RECONVERGENT B0 ;  /* 0x0000000000007941 */ /* 0x000fea0003800200 */
.L_x_18:
        /* <DEDUP_REMOVED lines=26> */
[----:B0-----:R-:W-:Y:S01]  /*02f0*/  LDS.64 R4, [R2+0x100] ;  /* 0x0001000002047984 */ /* 0x001fe20000000a00 */
[----:B------:R-:W-:-:S03]  /*0300*/  ISETP.NE.AND P0, PT, R0, RZ, PT ;  /* 0x000000ff0000720c */ /* 0x000fc60003f05270 */
        /* <DEDUP_REMOVED lines=41> */
[----:B------:R-:W-:Y:S05]  /*05a0*/  CALL.REL.NOINC `($__internal_1_$__cuda_sm20_div_rn_f64_full) ;  /* 0x00000000001c7944 */ /* 0x000fea0003c00000 */
[----:B------:R-:W-:Y:S02]  /*05b0*/  IMAD.MOV.U32 R2, RZ, RZ, R12 ;  /* 0x000000ffff027224 */ /* 0x000fe400078e000c */
[----:B------:R-:W-:-:S07]  /*05c0*/  IMAD.MOV.U32 R3, RZ, RZ, R13 ;  /* 0x000000ffff037224 */ /* 0x000fce00078e000d */
.L_x_21:
[----:B------:R-:W0:Y:S01]  /*05d0*/  S2R R7, SR_CTAID.Y ;  /* 0x0000000000077919 */ /* 0x000e220000002600 */
[----:B------:R-:W0:Y:S02]  /*05e0*/  LDC.64 R4, c[0x0][0x380] ;  /* 0x0000e000ff047b82 */ /* 0x000e240000000a00 */
[----:B0-----:R-:W-:-:S05]  /*05f0*/  IMAD.WIDE.U32 R4, R7, 0x8, R4 ;  /* 0x0000000807047825 */ /* 0x001fca00078e0004 */
[----:B------:R-:W-:Y:S01]  /*0600*/  STG.E.64 desc[UR6][R4.64], R2 ;  /* 0x0000000204007986 */ /* 0x000fe2000c101b06 */
[----:B------:R-:W-:Y:S05]  /*0610*/  EXIT ;  /* 0x000000000000794d */ /* 0x000fea0003800000 */
        .weak           $__internal_1_$__cuda_sm20_div_rn_f64_full
        .type           $__internal_1_$__cuda_sm20_div_rn_f64_full,@function
        .size           $__internal_1_$__cuda_sm20_div_rn_f64_full,(.L_x_143 - $__internal_1_$__cuda_sm20_div_rn_f64_full)
$__internal_1_$__cuda_sm20_div_rn_f64_full:
        /* <DEDUP_REMOVED lines=30> */
.L_x_22:
        /* <DEDUP_REMOVED lines=37> */
.L_x_23:
        /* <DEDUP_REMOVED lines=16> */
.L_x_26:
[----:B------:R-:W-:Y:S01]  /*0b50*/  LOP3.LUT R13, R7, 0x80000, RZ, 0xfc, !PT ;  /* 0x00080000070d7812 */ /* 0x000fe200078efcff */
[----:B------:R-:W-:Y:S01]  /*0b60*/  IMAD.MOV.U32 R12, RZ, RZ, R6 ;  /* 0x000000ffff0c7224 */ /* 0x000fe200078e0006 */
[----:B------:R-:W-:Y:S06]  /*0b70*/  BRA `(.L_x_24) ;  /* 0x0000000000087947 */ /* 0x000fec0003800000 */
.L_x_25:
[----:B------:R-:W-:Y:S01]  /*0b80*/  LOP3.LUT R13, R5, 0x80000, RZ, 0xfc, !PT ;  /* 0x00080000050d7812 */ /* 0x000fe200078efcff */
[----:B------:R-:W-:-:S07]  /*0b90*/  IMAD.MOV.U32 R12, RZ, RZ, R4 ;  /* 0x000000ffff0c7224 */ /* 0x000fce00078e0004 */
.L_x_24:
[----:B------:R-:W-:Y:S02]  /*0ba0*/  IMAD.MOV.U32 R2, RZ, RZ, R0 ;  /* 0x000000ffff027224 */ /* 0x000fe400078e0000 */
[----:B------:R-:W-:-:S04]  /*0bb0*/  IMAD.MOV.U32 R3, RZ, RZ, 0x0 ;  /* 0x00000000ff037424 */ /* 0x000fc800078e00ff */
[----:B------:R-:W-:Y:S05]  /*0bc0*/  RET.REL.NODEC R2 `(_Z22sumReduction1_templateILj512EEvPdS0_ii) ;  /* 0xfffffff4020c7950 */ /* 0x000fea0003c3ffff */
.L_x_27:
        /* <DEDUP_REMOVED lines=11> */
.L_x_143:


//--------------------- .text._Z22sumReduction1_templateILj256EEvPdS0_ii --------------------------
	.section	.text._Z22sumReduction1_templateILj256EEvPdS0_ii,"ax",@progbits
	.align	128
        .global         _Z22sumReduction1_templateILj256EEvPdS0_ii
        .type           _Z22sumReduction1_templateILj256EEvPdS0_ii,@function
        .size           _Z22sumReduction1_templateILj256EEvPdS0_ii,(.L_x_144 - _Z22sumReduction1_templateILj256EEvPdS0_ii)
        .other          _Z22sumReduction1_templateILj256EEvPdS0_ii,@"STO_CUDA_ENTRY STV_DEFAULT"
_Z22sumReduction1_templateILj256EEvPdS0_ii:
.text._Z22sumReduction1_templateILj256EEvPdS0_ii:
        /* <DEDUP_REMOVED lines=13> */
.L_x_30:
[----:B0-----:R-:W-:-:S04]  /*00d0*/  IMAD R3, R9, UR8, R8 ;  /* 0x0000000809037c24 */ /* 0x001fc8000f8e0208 */
[----:B--2---:R-:W-:-:S06]  /*00e0*/  IMAD.WIDE R2, R3, 0x8, R6 ;  /* 0x0000000803027825 */ /* 0x004fcc00078e0206 */
[----:B------:R-:W2:Y:S01]  /*00f0*/  LDG.E.64 R2, desc[UR6][R2.64] ;  /* 0x0000000602027981 */ /* 0x000ea2000c1e1b00 */
[----:B-1----:R-:W-:-:S05]  /*0100*/  IMAD.IADD R8, R11, 0x1, R8 ;  /* 0x000000010b087824 */ /* 0x002fca00078e0208 */
[----:B------:R-:W-:Y:S01]  /*0110*/  ISETP.GE.AND P0, PT, R8, UR8, PT ;  /* 0x0000000808007c0c */ /* 0x000fe2000bf06270 */
[----:B--2---:R-:W-:-:S12]  /*0120*/  DADD R4, R2, R4 ;  /* 0x0000000002047229 */ /* 0x004fd80000000004 */
[----:B------:R-:W-:Y:S05]  /*0130*/  @!P0 BRA `(.L_x_30) ;  /* 0xfffffffc00e48947 */ /* 0x000fea000383ffff */
.L_x_29:
[----:B------:R-:W-:Y:S05]  /*0140*/  BSYNC.RECONVERGENT B0 ;  /* 0x0000000000007941 */ /* 0x000fea0003800200 */
.L_x_28:
        /* <DEDUP_REMOVED lines=22> */
[----:B------:R-:W1:Y:S02]  /*02b0*/  LDS.64 R6, [R2] ;  /* 0x0000000002067984 */ /* 0x000e640000000a00 */
[----:B-1----:R-:W-:-:S07]  /*02c0*/  DADD R4, R4, R6 ;  /* 0x0000000004047229 */ /* 0x002fce0000000006 */
[----:B------:R-:W-:Y:S04]  /*02d0*/  STS.64 [R2], R4 ;  /* 0x0000000402007388 */ /* 0x000fe80000000a00 */
[----:B------:R-:W-:Y:S04]  /*02e0*/  LDS.64 R6, [R2+0x80] ;  /* 0x0000800002067984 */ /* 0x000fe80000000a00 */
        /* <DEDUP_REMOVED lines=37> */
[----:B------:R-:W-:Y:S05]  /*0540*/  CALL.REL.NOINC `($__internal_2_$__cuda_sm20_div_rn_f64_full) ;  /* 0x00000000001c7944 */ /* 0x000fea0003c00000 */
[----:B------:R-:W-:Y:S02]  /*0550*/  IMAD.MOV.U32 R2, RZ, RZ, R12 ;  /* 0x000000ffff027224 */ /* 0x000fe400078e000c */
[----:B------:R-:W-:-:S07]  /*0560*/  IMAD.MOV.U32 R3, RZ, RZ, R13 ;  /* 0x000000ffff037224 */ /* 0x000fce00078e000d */
.L_x_31:
[----:B------:R-:W0:Y:S01]  /*0570*/  S2R R7, SR_CTAID.Y ;  /* 0x0000000000077919 */ /* 0x000e220000002600 */
[----:B------:R-:W0:Y:S02]  /*0580*/  LDC.64 R4, c[0x0][0x380] ;  /* 0x0000e000ff047b82 */ /* 0x000e240000000a00 */
[----:B0-----:R-:W-:-:S05]  /*0590*/  IMAD.WIDE.U32 R4, R7, 0x8, R4 ;  /* 0x0000000807047825 */ /* 0x001fca00078e0004 */
[----:B------:R-:W-:Y:S01]  /*05a0*/  STG.E.64 desc[UR6][R4.64], R2 ;  /* 0x0000000204007986 */ /* 0x000fe2000c101b06 */
[----:B------:R-:W-:Y:S05]  /*05b0*/  EXIT ;  /* 0x000000000000794d */ /* 0x000fea0003800000 */
        .weak           $__internal_2_$__cuda_sm20_div_rn_f64_full
        .type           $__internal_2_$__cuda_sm20_div_rn_f64_full,@function
        .size           $__internal_2_$__cuda_sm20_div_rn_f64_full,(.L_x_144 - $__internal_2_$__cuda_sm20_div_rn_f64_full)
$__internal_2_$__cuda_sm20_div_rn_f64_full:
        /* <DEDUP_REMOVED lines=30> */
.L_x_32:
        /* <DEDUP_REMOVED lines=37> */
.L_x_33:
        /* <DEDUP_REMOVED lines=16> */
.L_x_36:
[----:B------:R-:W-:Y:S01]  /*0af0*/  LOP3.LUT R13, R7, 0x80000, RZ, 0xfc, !PT ;  /* 0x00080000070d7812 */ /* 0x000fe200078efcff */
[----:B------:R-:W-:Y:S01]  /*0b00*/  IMAD.MOV.U32 R12, RZ, RZ, R6 ;  /* 0x000000ffff0c7224 */ /* 0x000fe200078e0006 */
[----:B------:R-:W-:Y:S06]  /*0b10*/  BRA `(.L_x_34) ;  /* 0x0000000000087947 */ /* 0x000fec0003800000 */
.L_x_35:
[----:B------:R-:W-:Y:S01]  /*0b20*/  LOP3.LUT R13, R5, 0x80000, RZ, 0xfc, !PT ;  /* 0x00080000050d7812 */ /* 0x000fe200078efcff */
[----:B------:R-:W-:-:S07]  /*0b30*/  IMAD.MOV.U32 R12, RZ, RZ, R4 ;  /* 0x000000ffff0c7224 */ /* 0x000fce00078e0004 */
.L_x_34:
[----:B------:R-:W-:Y:S02]  /*0b40*/  IMAD.MOV.U32 R2, RZ, RZ, R0 ;  /* 0x000000ffff027224 */ /* 0x000fe400078e0000 */
[----:B------:R-:W-:-:S04]  /*0b50*/  IMAD.MOV.U32 R3, RZ, RZ, 0x0 ;  /* 0x00000000ff037424 */ /* 0x000fc800078e00ff */
[----:B------:R-:W-:Y:S05]  /*0b60*/  RET.REL.NODEC R2 `(_Z22sumReduction1_templateILj256EEvPdS0_ii) ;  /* 0xfffffff402247950 */ /* 0x000fea0003c3ffff */
.L_x_37:
        /* <DEDUP_REMOVED lines=9> */
.L_x_144:


//--------------------- .text._Z22sumReduction1_templateILj128EEvPdS0_ii --------------------------
	.section	.text._Z22sumReduction1_templateILj128EEvPdS0_ii,"ax",@progbits
	.align	128
        .global         _Z22sumReduction1_templateILj128EEvPdS0_ii
        .type           _Z22sumReduction1_templateILj128EEvPdS0_ii,@function
        .size           _Z22sumReduction1_templateILj128EEvPdS0_ii,(.L_x_145 - _Z22sumReduction1_templateILj128EEvPdS0_ii)
        .other          _Z22sumReduction1_templateILj128EEvPdS0_ii,@"STO_CUDA_ENTRY STV_DEFAULT"
_Z22sumReduction1_templateILj128EEvPdS0_ii:
.text._Z22sumReduction1_templateILj128EEvPdS0_ii:
        /* <DEDUP_REMOVED lines=13> */
.L_x_40:
[----:B0-----:R-:W-:-:S04]  /*00d0*/  IMAD R3, R9, UR8, R8 ;  /* 0x0000000809037c24 */ /* 0x001fc8000f8e0208 */
[----:B--2---:R-:W-:-:S06]  /*00e0*/  IMAD.WIDE R2, R3, 0x8, R6 ;  /* 0x0000000803027825 */ /* 0x004fcc00078e0206 */
[----:B------:R-:W2:Y:S01]  /*00f0*/  LDG.E.64 R2, desc[UR6][R2.64] ;  /* 0x0000000602027981 */ /* 0x000ea2000c1e1b00 */
[----:B-1----:R-:W-:-:S05]  /*0100*/  IMAD.IADD R8, R11, 0x1, R8 ;  /* 0x000000010b087824 */ /* 0x002fca00078e0208 */
[----:B------:R-:W-:Y:S01]  /*0110*/  ISETP.GE.AND P0, PT, R8, UR8, PT ;  /* 0x0000000808007c0c */ /* 0x000fe2000bf06270 */
[----:B--2---:R-:W-:-:S12]  /*0120*/  DADD R4, R2, R4 ;  /* 0x0000000002047229 */ /* 0x004fd80000000004 */
[----:B------:R-:W-:Y:S05]  /*0130*/  @!P0 BRA `(.L_x_40) ;  /* 0xfffffffc00e48947 */ /* 0x000fea000383ffff */
.L_x_39:
[----:B------:R-:W-:Y:S05]  /*0140*/  BSYNC.RECONVERGENT B0 ;  /* 0x0000000000007941 */ /* 0x000fea0003800200 */
.L_x_38:
        /* <DEDUP_REMOVED lines=57> */
[----:B------:R-:W-:Y:S05]  /*04e0*/  CALL.REL.NOINC `($__internal_3_$__cuda_sm20_div_rn_f64_full) ;  /* 0x00000000001c7944 */ /* 0x000fea0003c00000 */
[----:B------:R-:W-:Y:S02]  /*04f0*/  IMAD.MOV.U32 R2, RZ, RZ, R12 ;  /* 0x000000ffff027224 */ /* 0x000fe400078e000c */
[----:B------:R-:W-:-:S07]  /*0500*/  IMAD.MOV.U32 R3, RZ, RZ, R13 ;  /* 0x000000ffff037224 */ /* 0x000fce00078e000d */
.L_x_41:
[----:B------:R-:W0:Y:S01]  /*0510*/  S2R R7, SR_CTAID.Y ;  /* 0x0000000000077919 */ /* 0x000e220000002600 */
[----:B------:R-:W0:Y:S02]  /*0520*/  LDC.64 R4, c[0x0][0x380] ;  /* 0x0000e000ff047b82 */ /* 0x000e240000000a00 */
[----:B0-----:R-:W-:-:S05]  /*0530*/  IMAD.WIDE.U32 R4, R7, 0x8, R4 ;  /* 0x0000000807047825 */ /* 0x001fca00078e0004 */
[----:B------:R-:W-:Y:S01]  /*0540*/  STG.E.64 desc[UR6][R4.64], R2 ;  /* 0x0000000204007986 */ /* 0x000fe2000c101b06 */
[----:B------:R-:W-:Y:S05]  /*0550*/  EXIT ;  /* 0x000000000000794d */ /* 0x000fea0003800000 */
        .weak           $__internal_3_$__cuda_sm20_div_rn_f64_full
        .type           $__internal_3_$__cuda_sm20_div_rn_f64_full,@function
        .size           $__internal_3_$__cuda_sm20_div_rn_f64_full,(.L_x_145 - $__internal_3_$__cuda_sm20_div_rn_f64_full)
$__internal_3_$__cuda_sm20_div_rn_f64_full:
        /* <DEDUP_REMOVED lines=30> */
.L_x_42:
        /* <DEDUP_REMOVED lines=37> */
.L_x_43:
        /* <DEDUP_REMOVED lines=16> */
.L_x_46:
[----:B------:R-:W-:Y:S01]  /*0a90*/  LOP3.LUT R13, R7, 0x80000, RZ, 0xfc, !PT ;  /* 0x00080000070d7812 */ /* 0x000fe200078efcff */
[----:B------:R-:W-:Y:S01]  /*0aa0*/  IMAD.MOV.U32 R12, RZ, RZ, R6 ;  /* 0x000000ffff0c7224 */ /* 0x000fe200078e0006 */
[----:B------:R-:W-:Y:S06]  /*0ab0*/  BRA `(.L_x_44) ;  /* 0x0000000000087947 */ /* 0x000fec0003800000 */
.L_x_45:
[----:B------:R-:W-:Y:S01]  /*0ac0*/  LOP3.LUT R13, R5, 0x80000, RZ, 0xfc, !PT ;  /* 0x00080000050d7812 */ /* 0x000fe200078efcff */
[----:B------:R-:W-:-:S07]  /*0ad0*/  IMAD.MOV.U32 R12, RZ, RZ, R4 ;  /* 0x000000ffff0c7224 */ /* 0x000fce00078e0004 */
.L_x_44:
[----:B------:R-:W-:Y:S02]  /*0ae0*/  IMAD.MOV.U32 R2, RZ, RZ, R0 ;  /* 0x000000ffff027224 */ /* 0x000fe400078e0000 */
[----:B------:R-:W-:-:S04]  /*0af0*/  IMAD.MOV.U32 R3, RZ, RZ, 0x0 ;  /* 0x00000000ff037424 */ /* 0x000fc800078e00ff */
[----:B------:R-:W-:Y:S05]  /*0b00*/  RET.REL.NODEC R2 `(_Z22sumReduction1_templateILj128EEvPdS0_ii) ;  /* 0xfffffff4023c7950 */ /* 0x000fea0003c3ffff */
.L_x_47:
        /* <DEDUP_REMOVED lines=15> */
.L_x_145:


//--------------------- .text._Z22sumReduction1_templateILj64EEvPdS0_ii --------------------------
	.section	.text._Z22sumReduction1_templateILj64EEvPdS0_ii,"ax",@progbits
	.align	128
        .global         _Z22sumReduction1_templateILj64EEvPdS0_ii
        .type           _Z22sumReduction1_templateILj64EEvPdS0_ii,@function
        .size           _Z22sumReduction1_templateILj64EEvPdS0_ii,(.L_x_146 - _Z22sumReduction1_templateILj64EEvPdS0_ii)
        .other          _Z22sumReduction1_templateILj64EEvPdS0_ii,@"STO_CUDA_ENTRY STV_DEFAULT"
_Z22sumReduction1_templateILj64EEvPdS0_ii:
.text._Z22sumReduction1_templateILj64EEvPdS0_ii:
        /* <DEDUP_REMOVED lines=13> */
.L_x_50:
[----:B0-----:R-:W-:-:S04]  /*00d0*/  IMAD R3, R9, UR8, R8 ;  /* 0x0000000809037c24 */ /* 0x001fc8000f8e0208 */
[----:B--2---:R-:W-:-:S06]  /*00e0*/  IMAD.WIDE R2, R3, 0x8, R6 ;  /* 0x0000000803027825 */ /* 0x004fcc00078e0206 */
[----:B------:R-:W2:Y:S01]  /*00f0*/  LDG.E.64 R2, desc[UR6][R2.64] ;  /* 0x0000000602027981 */ /* 0x000ea2000c1e1b00 */
[----:B-1----:R-:W-:-:S05]  /*0100*/  IMAD.IADD R8, R11, 0x1, R8 ;  /* 0x000000010b087824 */ /* 0x002fca00078e0208 */
[----:B------:R-:W-:Y:S01]  /*0110*/  ISETP.GE.AND P0, PT, R8, UR8, PT ;  /* 0x0000000808007c0c */ /* 0x000fe2000bf06270 */
[----:B--2---:R-:W-:-:S12]  /*0120*/  DADD R4, R2, R4 ;  /* 0x0000000002047229 */ /* 0x004fd80000000004 */
[----:B------:R-:W-:Y:S05]  /*0130*/  @!P0 BRA `(.L_x_50) ;  /* 0xfffffffc00e48947 */ /* 0x000fea000383ffff */
.L_x_49:
[----:B------:R-:W-:Y:S05]  /*0140*/  BSYNC.RECONVERGENT B0 ;  /* 0x0000000000007941 */ /* 0x000fea0003800200 */
.L_x_48:
[----:B------:R-:W0:Y:S01]  /*0150*/  S2UR UR5, SR_CgaCtaId ;  /* 0x00000000000579c3 */ /* 0x000e220000008800 */
[----:B------:R-:W-:Y:S01]  /*0160*/  UMOV UR4, 0x400 ;  /* 0x0000040000047882 */ /* 0x000fe20000000000 */
[----:B------:R-:W-:Y:S01]  /*0170*/  ISETP.GT.U32.AND P0, PT, R0, 0x1f, PT ;  /* 0x0000001f0000780c */ /* 0x000fe20003f04070 */
[----:B0-----:R-:W-:-:S06]  /*0180*/  ULEA UR4, UR5, UR4, 0x18 ;  /* 0x0000000405047291 */ /* 0x001fcc000f8ec0ff */
[----:B------:R-:W-:-:S05]  /*0190*/  LEA R2, R0, UR4, 0x3 ;  /* 0x0000000400027c11 */ /* 0x000fca000f8e18ff */
[----:B------:R0:W-:Y:S01]  /*01a0*/  STS.64 [R2], R4 ;  /* 0x0000000402007388 */ /* 0x0001e20000000a00 */
        /* <DEDUP_REMOVED lines=45> */
[----:B------:R-:W-:Y:S05]  /*0480*/  CALL.REL.NOINC `($__internal_4_$__cuda_sm20_div_rn_f64_full) ;  /* 0x00000000001c7944 */ /* 0x000fea0003c00000 */
[----:B------:R-:W-:Y:S02]  /*0490*/  IMAD.MOV.U32 R2, RZ, RZ, R12 ;  /* 0x000000ffff027224 */ /* 0x000fe400078e000c */
[----:B------:R-:W-:-:S07]  /*04a0*/  IMAD.MOV.U32 R3, RZ, RZ, R13 ;  /* 0x000000ffff037224 */ /* 0x000fce00078e000d */
.L_x_51:
[----:B------:R-:W0:Y:S01]  /*04b0*/  S2R R7, SR_CTAID.Y ;  /* 0x0000000000077919 */ /* 0x000e220000002600 */
[----:B------:R-:W0:Y:S02]  /*04c0*/  LDC.64 R4, c[0x0][0x380] ;  /* 0x0000e000ff047b82 */ /* 0x000e240000000a00 */
[----:B0-----:R-:W-:-:S05]  /*04d0*/  IMAD.WIDE.U32 R4, R7, 0x8, R4 ;  /* 0x0000000807047825 */ /* 0x001fca00078e0004 */
[----:B------:R-:W-:Y:S01]  /*04e0*/  STG.E.64 desc[UR6][R4.64], R2 ;  /* 0x0000000204007986 */ /* 0x000fe2000c101b06 */
[----:B------:R-:W-:Y:S05]  /*04f0*/  EXIT ;  /* 0x000000000000794d */ /* 0x000fea0003800000 */
        .weak           $__internal_4_$__cuda_sm20_div_rn_f64_full
        .type           $__internal_4_$__cuda_sm20_div_rn_f64_full,@function
        .size           $__internal_4_$__cuda_sm20_div_rn_f64_full,(.L_x_146 - $__internal_4_$__cuda_sm20_div_rn_f64_full)
$__internal_4_$__cuda_sm20_div_rn_f64_full:
        /* <DEDUP_REMOVED lines=30> */
.L_x_52:
        /* <DEDUP_REMOVED lines=37> */
.L_x_53:
        /* <DEDUP_REMOVED lines=16> */
.L_x_56:
[----:B------:R-:W-:Y:S01]  /*0a30*/  LOP3.LUT R13, R7, 0x80000, RZ, 0xfc, !PT ;  /* 0x00080000070d7812 */ /* 0x000fe200078efcff */
[----:B------:R-:W-:Y:S01]  /*0a40*/  IMAD.MOV.U32 R12, RZ, RZ, R6 ;  /* 0x000000ffff0c7224 */ /* 0x000fe200078e0006 */
[----:B------:R-:W-:Y:S06]  /*0a50*/  BRA `(.L_x_54) ;  /* 0x0000000000087947 */ /* 0x000fec0003800000 */
.L_x_55:
[----:B------:R-:W-:Y:S01]  /*0a60*/  LOP3.LUT R13, R5, 0x80000, RZ, 0xfc, !PT ;  /* 0x00080000050d7812 */ /* 0x000fe200078efcff */
[----:B------:R-:W-:-:S07]  /*0a70*/  IMAD.MOV.U32 R12, RZ, RZ, R4 ;  /* 0x000000ffff0c7224 */ /* 0x000fce00078e0004 */
.L_x_54:
[----:B------:R-:W-:Y:S02]  /*0a80*/  IMAD.MOV.U32 R2, RZ, RZ, R0 ;  /* 0x000000ffff027224 */ /* 0x000fe400078e0000 */
[----:B------:R-:W-:-:S04]  /*0a90*/  IMAD.MOV.U32 R3, RZ, RZ, 0x0 ;  /* 0x00000000ff037424 */ /* 0x000fc800078e00ff */
[----:B------:R-:W-:Y:S05]  /*0aa0*/  RET.REL.NODEC R2 `(_Z22sumReduction1_templateILj64EEvPdS0_ii) ;  /* 0xfffffff402547950 */ /* 0x000fea0003c3ffff */
.L_x_57:
        /* <DEDUP_REMOVED lines=13> */
.L_x_146:


//--------------------- .text._Z22sumReduction1_templateILj32EEvPdS0_ii --------------------------
	.section	.text._Z22sumReduction1_templateILj32EEvPdS0_ii,"ax",@progbits
	.align	128
        .global         _Z22sumReduction1_templateILj32EEvPdS0_ii
        .type           _Z22sumReduction1_templateILj32EEvPdS0_ii,@function
        .size           _Z22sumReduction1_templateILj32EEvPdS0_ii,(.L_x_147 - _Z22sumReduction1_templateILj32EEvPdS0_ii)
        .other          _Z22sumReduction1_templateILj32EEvPdS0_ii,@"STO_CUDA_ENTRY STV_DEFAULT"
_Z22sumReduction1_templateILj32EEvPdS0_ii:
.text._Z22sumReduction1_templateILj32EEvPdS0_ii:
        /* <DEDUP_REMOVED lines=13> */
.L_x_60:
[----:B0-----:R-:W-:-:S04]  /*00d0*/  IMAD R3, R9, UR8, R8 ;  /* 0x0000000809037c24 */ /* 0x001fc8000f8e0208 */
[----:B--2---:R-:W-:-:S06]  /*00e0*/  IMAD.WIDE R2, R3, 0x8, R6 ;  /* 0x0000000803027825 */ /* 0x004fcc00078e0206 */
[----:B------:R-:W2:Y:S01]  /*00f0*/  LDG.E.64 R2, desc[UR6][R2.64] ;  /* 0x0000000602027981 */ /* 0x000ea2000c1e1b00 */
[----:B-1----:R-:W-:-:S05]  /*0100*/  IMAD.IADD R8, R11, 0x1, R8 ;  /* 0x000000010b087824 */ /* 0x002fca00078e0208 */
[----:B------:R-:W-:Y:S01]  /*0110*/  ISETP.GE.AND P0, PT, R8, UR8, PT ;  /* 0x0000000808007c0c */ /* 0x000fe2000bf06270 */
[----:B--2---:R-:W-:-:S12]  /*0120*/  DADD R4, R2, R4 ;  /* 0x0000000002047229 */ /* 0x004fd80000000004 */
[----:B------:R-:W-:Y:S05]  /*0130*/  @!P0 BRA `(.L_x_60) ;  /* 0xfffffffc00e48947 */ /* 0x000fea000383ffff */
.L_x_59:
[----:B------:R-:W-:Y:S05]  /*0140*/  BSYNC.RECONVERGENT B0 ;  /* 0x0000000000007941 */ /* 0x000fea0003800200 */
.L_x_58:
        /* <DEDUP_REMOVED lines=30> */
[----:B------:R-:W1:Y:S01]  /*0330*/  I2F.F64 R6, UR8 ;  /* 0x0000000800067d12 */ /* 0x000e620008201c00 */
[----:B0-----:R-:W-:Y:S01]  /*0340*/  IMAD.MOV.U32 R2, RZ, RZ, 0x1 ;  /* 0x00000001ff027424 */ /* 0x001fe200078e00ff */
[----:B------:R-:W0:Y:S06]  /*0350*/  LDS.64 R4, [UR4] ;  /* 0x00000004ff047984 */ /* 0x000e2c0008000a00 */
[----:B-1----:R-:W1:Y:S02]  /*0360*/  MUFU.RCP64H R3, R7 ;  /* 0x0000000700037308 */ /* 0x002e640000001800 */
[----:B-1----:R-:W-:-:S08]  /*0370*/  DFMA R8, -R6, R2, 1 ;  /* 0x3ff000000608742b */ /* 0x002fd00000000102 */
[----:B------:R-:W-:Y:S01]  /*0380*/  DFMA R8, R8, R8, R8 ;  /* 0x000000080808722b */ /* 0x000fe20000000008 */
[----:B0-----:R-:W-:-:S07]  /*0390*/  FSETP.GEU.AND P1, PT, |R5|, 6.5827683646048100446e-37, PT ;  /* 0x036000000500780b */ /* 0x001fce0003f2e200 */
        /* <DEDUP_REMOVED lines=10> */
[----:B------:R-:W-:Y:S05]  /*0440*/  CALL.REL.NOINC `($__internal_5_$__cuda_sm20_div_rn_f64_full) ;  /* 0x00000000001c7944 */ /* 0x000fea0003c00000 */
[----:B------:R-:W-:Y:S02]  /*0450*/  IMAD.MOV.U32 R2, RZ, RZ, R12 ;  /* 0x000000ffff027224 */ /* 0x000fe400078e000c */
[----:B------:R-:W-:-:S07]  /*0460*/  IMAD.MOV.U32 R3, RZ, RZ, R13 ;  /* 0x000000ffff037224 */ /* 0x000fce00078e000d */
.L_x_61:
[----:B------:R-:W0:Y:S01]  /*0470*/  S2R R7, SR_CTAID.Y ;  /* 0x0000000000077919 */ /* 0x000e220000002600 */
[----:B------:R-:W0:Y:S02]  /*0480*/  LDC.64 R4, c[0x0][0x380] ;  /* 0x0000e000ff047b82 */ /* 0x000e240000000a00 */
[----:B0-----:R-:W-:-:S05]  /*0490*/  IMAD.WIDE.U32 R4, R7, 0x8, R4 ;  /* 0x0000000807047825 */ /* 0x001fca00078e0004 */
[----:B------:R-:W-:Y:S01]  /*04a0*/  STG.E.64 desc[UR6][R4.64], R2 ;  /* 0x0000000204007986 */ /* 0x000fe2000c101b06 */
[----:B------:R-:W-:Y:S05]  /*04b0*/  EXIT ;  /* 0x000000000000794d */ /* 0x000fea0003800000 */
        .weak           $__internal_5_$__cuda_sm20_div_rn_f64_full
        .type           $__internal_5_$__cuda_sm20_div_rn_f64_full,@function
        .size           $__internal_5_$__cuda_sm20_div_rn_f64_full,(.L_x_147 - $__internal_5_$__cuda_sm20_div_rn_f64_full)
$__internal_5_$__cuda_sm20_div_rn_f64_full:
        /* <DEDUP_REMOVED lines=30> */
.L_x_62:
        /* <DEDUP_REMOVED lines=37> */
.L_x_63:
        /* <DEDUP_REMOVED lines=16> */
.L_x_66:
[----:B------:R-:W-:Y:S01]  /*09f0*/  LOP3.LUT R13, R7, 0x80000, RZ, 0xfc, !PT ;  /* 0x00080000070d7812 */ /* 0x000fe200078efcff */
[----:B------:R-:W-:Y:S01]  /*0a00*/  IMAD.MOV.U32 R12, RZ, RZ, R6 ;  /* 0x000000ffff0c7224 */ /* 0x000fe200078e0006 */
[----:B------:R-:W-:Y:S06]  /*0a10*/  BRA `(.L_x_64) ;  /* 0x0000000000087947 */ /* 0x000fec0003800000 */
.L_x_65:
[----:B------:R-:W-:Y:S01]  /*0a20*/  LOP3.LUT R13, R5, 0x80000, RZ, 0xfc, !PT ;  /* 0x00080000050d7812 */ /* 0x000fe200078efcff */
[----:B------:R-:W-:-:S07]  /*0a30*/  IMAD.MOV.U32 R12, RZ, RZ, R4 ;  /* 0x000000ffff0c7224 */ /* 0x000fce00078e0004 */
.L_x_64:
[----:B------:R-:W-:Y:S02]  /*0a40*/  IMAD.MOV.U32 R2, RZ, RZ, R0 ;  /* 0x000000ffff027224 */ /* 0x000fe400078e0000 */
[----:B------:R-:W-:-:S04]  /*0a50*/  IMAD.MOV.U32 R3, RZ, RZ, 0x0 ;  /* 0x00000000ff037424 */ /* 0x000fc800078e00ff */
[----:B------:R-:W-:Y:S05]  /*0a60*/  RET.REL.NODEC R2 `(_Z22sumReduction1_templateILj32EEvPdS0_ii) ;  /* 0xfffffff402647950 */ /* 0x000fea0003c3ffff */
.L_x_67:
        /* <DEDUP_REMOVED lines=9> */
.L_x_147:


//--------------------- .text._Z22sumReduction1_templateILj16EEvPdS0_ii --------------------------
	.section	.text._Z22sumReduction1_templateILj16EEvPdS0_ii,"ax",@progbits
	.align	128
        .global         _Z22sumReduction1_templateILj16EEvPdS0_ii
        .type           _Z22sumReduction1_templateILj16EEvPdS0_ii,@function
        .size           _Z22sumReduction1_templateILj16EEvPdS0_ii,(.L_x_148 - _Z22sumReduction1_templateILj16EEvPdS0_ii)
        .other          _Z22sumReduction1_templateILj16EEvPdS0_ii,@"STO_CUDA_ENTRY STV_DEFAULT"
_Z22sumReduction1_templateILj16EEvPdS0_ii:
.text._Z22sumReduction1_templateILj16EEvPdS0_ii:
        /* <DEDUP_REMOVED lines=13> */
.L_x_70:
[----:B0-----:R-:W-:-:S04]  /*00d0*/  IMAD R5, R9, UR8, R8 ;  /* 0x0000000809057c24 */ /* 0x001fc8000f8e0208 */
[----:B--2---:R-:W-:-:S06]  /*00e0*/  IMAD.WIDE R4, R5, 0x8, R6 ;  /* 0x0000000805047825 */ /* 0x004fcc00078e0206 */
[----:B------:R-:W2:Y:S01]  /*00f0*/  LDG.E.64 R4, desc[UR6][R4.64] ;  /* 0x0000000604047981 */ /* 0x000ea2000c1e1b00 */
[----:B-1----:R-:W-:-:S05]  /*0100*/  IMAD.IADD R8, R11, 0x1, R8 ;  /* 0x000000010b087824 */ /* 0x002fca00078e0208 */
[----:B------:R-:W-:Y:S01]  /*0110*/  ISETP.GE.AND P0, PT, R8, UR8, PT ;  /* 0x0000000808007c0c */ /* 0x000fe2000bf06270 */
[----:B--2---:R-:W-:-:S12]  /*0120*/  DADD R2, R4, R2 ;  /* 0x0000000004027229 */ /* 0x004fd80000000002 */
[----:B------:R-:W-:Y:S05]  /*0130*/  @!P0 BRA `(.L_x_70) ;  /* 0xfffffffc00e48947 */ /* 0x000fea000383ffff */
.L_x_69:
[----:B------:R-:W-:Y:S05]  /*0140*/  BSYNC.RECONVERGENT B0 ;  /* 0x0000000000007941 */ /* 0x000fea0003800200 */
.L_x_68:
        /* <DEDUP_REMOVED lines=27> */
[----:B------:R-:W-:Y:S01]  /*0300*/  IMAD.MOV.U32 R2, RZ, RZ, 0x1 ;  /* 0x00000001ff027424 */ /* 0x000fe200078e00ff */
[----:B------:R-:W2:Y:S06]  /*0310*/  LDS.64 R4, [UR4] ;  /* 0x00000004ff047984 */ /* 0x000eac0008000a00 */
[----:B-1----:R-:W0:Y:S02]  /*0320*/  MUFU.RCP64H R3, R7 ;  /* 0x0000000700037308 */ /* 0x002e240000001800 */
[----:B0-----:R-:W-:-:S08]  /*0330*/  DFMA R8, -R6, R2, 1 ;  /* 0x3ff000000608742b */ /* 0x001fd00000000102 */
[----:B------:R-:W-:Y:S01]  /*0340*/  DFMA R8, R8, R8, R8 ;  /* 0x000000080808722b */ /* 0x000fe20000000008 */
[----:B--2---:R-:W-:-:S07]  /*0350*/  FSETP.GEU.AND P1, PT, |R5|, 6.5827683646048100446e-37, PT ;  /* 0x036000000500780b */ /* 0x004fce0003f2e200 */
        /* <DEDUP_REMOVED lines=10> */
[----:B------:R-:W-:Y:S05]  /*0400*/  CALL.REL.NOINC `($__internal_6_$__cuda_sm20_div_rn_f64_full) ;  /* 0x00000000001c7944 */ /* 0x000fea0003c00000 */
[----:B------:R-:W-:Y:S02]  /*0410*/  IMAD.MOV.U32 R2, RZ, RZ, R12 ;  /* 0x000000ffff027224 */ /* 0x000fe400078e000c */
[----:B------:R-:W-:-:S07]  /*0420*/  IMAD.MOV.U32 R3, RZ, RZ, R13 ;  /* 0x000000ffff037224 */ /* 0x000fce00078e000d */
.L_x_71:
[----:B------:R-:W0:Y:S01]  /*0430*/  S2R R7, SR_CTAID.Y ;  /* 0x0000000000077919 */ /* 0x000e220000002600 */
[----:B------:R-:W0:Y:S02]  /*0440*/  LDC.64 R4, c[0x0][0x380] ;  /* 0x0000e000ff047b82 */ /* 0x000e240000000a00 */
[----:B0-----:R-:W-:-:S05]  /*0450*/  IMAD.WIDE.U32 R4, R7, 0x8, R4 ;  /* 0x0000000807047825 */ /* 0x001fca00078e0004 */
[----:B------:R-:W-:Y:S01]  /*0460*/  STG.E.64 desc[UR6][R4.64], R2 ;  /* 0x0000000204007986 */ /* 0x000fe2000c101b06 */
[----:B------:R-:W-:Y:S05]  /*0470*/  EXIT ;  /* 0x000000000000794d */ /* 0x000fea0003800000 */
        .weak           $__internal_6_$__cuda_sm20_div_rn_f64_full
        .type           $__internal_6_$__cuda_sm20_div_rn_f64_full,@function
        .size           $__internal_6_$__cuda_sm20_div_rn_f64_full,(.L_x_148 - $__internal_6_$__cuda_sm20_div_rn_f64_full)
$__internal_6_$__cuda_sm20_div_rn_f64_full:
        /* <DEDUP_REMOVED lines=30> */
.L_x_72:
        /* <DEDUP_REMOVED lines=37> */
.L_x_73:
        /* <DEDUP_REMOVED lines=16> */
.L_x_76:
[----:B------:R-:W-:Y:S01]  /*09b0*/  LOP3.LUT R13, R7, 0x80000, RZ, 0xfc, !PT ;  /* 0x00080000070d7812 */ /* 0x000fe200078efcff */
[----:B------:R-:W-:Y:S01]  /*09c0*/  IMAD.MOV.U32 R12, RZ, RZ, R6 ;  /* 0x000000ffff0c7224 */ /* 0x000fe200078e0006 */
[----:B------:R-:W-:Y:S06]  /*09d0*/  BRA `(.L_x_74) ;  /* 0x0000000000087947 */ /* 0x000fec0003800000 */
.L_x_75:
[----:B------:R-:W-:Y:S01]  /*09e0*/  LOP3.LUT R13, R5, 0x80000, RZ, 0xfc, !PT ;  /* 0x00080000050d7812 */ /* 0x000fe200078efcff */
[----:B------:R-:W-:-:S07]  /*09f0*/  IMAD.MOV.U32 R12, RZ, RZ, R4 ;  /* 0x000000ffff0c7224 */ /* 0x000fce00078e0004 */
.L_x_74:
[----:B------:R-:W-:Y:S02]  /*0a00*/  IMAD.MOV.U32 R2, RZ, RZ, R0 ;  /* 0x000000ffff027224 */ /* 0x000fe400078e0000 */
[----:B------:R-:W-:-:S04]  /*0a10*/  IMAD.MOV.U32 R3, RZ, RZ, 0x0 ;  /* 0x00000000ff037424 */ /* 0x000fc800078e00ff */
[----:B------:R-:W-:Y:S05]  /*0a20*/  RET.REL.NODEC R2 `(_Z22sumReduction1_templateILj16EEvPdS0_ii) ;  /* 0xfffffff402747950 */ /* 0x000fea0003c3ffff */
.L_x_77:
        /* <DEDUP_REMOVED lines=13> */
.L_x_148:


//--------------------- .text._Z22sumReduction1_templateILj8EEvPdS0_ii --------------------------
	.section	.text._Z22sumReduction1_templateILj8EEvPdS0_ii,"ax",@progbits
	.align	128
        .global         _Z22sumReduction1_templateILj8EEvPdS0_ii
        .type           _Z22sumReduction1_templateILj8EEvPdS0_ii,@function
        .size           _Z22sumReduction1_templateILj8EEvPdS0_ii,(.L_x_149 - _Z22sumReduction1_templateILj8EEvPdS0_ii)
        .other          _Z22sumReduction1_templateILj8EEvPdS0_ii,@"STO_CUDA_ENTRY STV_DEFAULT"
_Z22sumReduction1_templateILj8EEvPdS0_ii:
.text._Z22sumReduction1_templateILj8EEvPdS0_ii:
        /* <DEDUP_REMOVED lines=13> */
.L_x_80:
[----:B0-----:R-:W-:-:S04]  /*00d0*/  IMAD R5, R9, UR8, R8 ;  /* 0x0000000809057c24 */ /* 0x001fc8000f8e0208 */
[----:B--2---:R-:W-:-:S06]  /*00e0*/  IMAD.WIDE R4, R5, 0x8, R6 ;  /* 0x0000000805047825 */ /* 0x004fcc00078e0206 */
[----:B------:R-:W2:Y:S01]  /*00f0*/  LDG.E.64 R4, desc[UR6][R4.64] ;  /* 0x0000000604047981 */ /* 0x000ea2000c1e1b00 */
[----:B-1----:R-:W-:-:S05]  /*0100*/  IMAD.IADD R8, R11, 0x1, R8 ;  /* 0x000000010b087824 */ /* 0x002fca00078e0208 */
[----:B------:R-:W-:Y:S01]  /*0110*/  ISETP.GE.AND P0, PT, R8, UR8, PT ;  /* 0x0000000808007c0c */ /* 0x000fe2000bf06270 */
[----:B--2---:R-:W-:-:S12]  /*0120*/  DADD R2, R4, R2 ;  /* 0x0000000004027229 */ /* 0x004fd80000000002 */
[----:B------:R-:W-:Y:S05]  /*0130*/  @!P0 BRA `(.L_x_80) ;  /* 0xfffffffc00e48947 */ /* 0x000fea000383ffff */
.L_x_79:
[----:B------:R-:W-:Y:S05]  /*0140*/  BSYNC.RECONVERGENT B0 ;  /* 0x0000000000007941 */ /* 0x000fea0003800200 */
.L_x_78:
        /* <DEDUP_REMOVED lines=39> */
[----:B------:R-:W-:Y:S05]  /*03c0*/  CALL.REL.NOINC `($__internal_7_$__cuda_sm20_div_rn_f64_full) ;  /* 0x00000000001c7944 */ /* 0x000fea0003c00000 */
[----:B------:R-:W-:Y:S02]  /*03d0*/  IMAD.MOV.U32 R2, RZ, RZ, R12 ;  /* 0x000000ffff027224 */ /* 0x000fe400078e000c */
[----:B------:R-:W-:-:S07]  /*03e0*/  IMAD.MOV.U32 R3, RZ, RZ, R13 ;  /* 0x000000ffff037224 */ /* 0x000fce00078e000d */
.L_x_81:
[----:B------:R-:W0:Y:S01]  /*03f0*/  S2R R7, SR_CTAID.Y ;  /* 0x0000000000077919 */ /* 0x000e220000002600 */
[----:B------:R-:W0:Y:S02]  /*0400*/  LDC.64 R4, c[0x0][0x380] ;  /* 0x0000e000ff047b82 */ /* 0x000e240000000a00 */
[----:B0-----:R-:W-:-:S05]  /*0410*/  IMAD.WIDE.U32 R4, R7, 0x8, R4 ;  /* 0x0000000807047825 */ /* 0x001fca00078e0004 */
[----:B------:R-:W-:Y:S01]  /*0420*/  STG.E.64 desc[UR6][R4.64], R2 ;  /* 0x0000000204007986 */ /* 0x000fe2000c101b06 */
[----:B------:R-:W-:Y:S05]  /*0430*/  EXIT ;  /* 0x000000000000794d */ /* 0x000fea0003800000 */
        .weak           $__internal_7_$__cuda_sm20_div_rn_f64_full
        .type           $__internal_7_$__cuda_sm20_div_rn_f64_full,@function
        .size           $__internal_7_$__cuda_sm20_div_rn_f64_full,(.L_x_149 - $__internal_7_$__cuda_sm20_div_rn_f64_full)
$__internal_7_$__cuda_sm20_div_rn_f64_full:
        /* <DEDUP_REMOVED lines=30> */
.L_x_82:
        /* <DEDUP_REMOVED lines=37> */
.L_x_83:
        /* <DEDUP_REMOVED lines=16> */
.L_x_86:
[----:B------:R-:W-:Y:S01]  /*0970*/  LOP3.LUT R13, R7, 0x80000, RZ, 0xfc, !PT ;  /* 0x00080000070d7812 */ /* 0x000fe200078efcff */
[----:B------:R-:W-:Y:S01]  /*0980*/  IMAD.MOV.U32 R12, RZ, RZ, R6 ;  /* 0x000000ffff0c7224 */ /* 0x000fe200078e0006 */
[----:B------:R-:W-:Y:S06]  /*0990*/  BRA `(.L_x_84) ;  /* 0x0000000000087947 */ /* 0x000fec0003800000 */
.L_x_85:
[----:B------:R-:W-:Y:S01]  /*09a0*/  LOP3.LUT R13, R5, 0x80000, RZ, 0xfc, !PT ;  /* 0x00080000050d7812 */ /* 0x000fe200078efcff */
[----:B------:R-:W-:-:S07]  /*09b0*/  IMAD.MOV.U32 R12, RZ, RZ, R4 ;  /* 0x000000ffff0c7224 */ /* 0x000fce00078e0004 */
.L_x_84:
[----:B------:R-:W-:Y:S02]  /*09c0*/  IMAD.MOV.U32 R2, RZ, RZ, R0 ;  /* 0x000000ffff027224 */ /* 0x000fe400078e0000 */
[----:B------:R-:W-:-:S04]  /*09d0*/  IMAD.MOV.U32 R3, RZ, RZ, 0x0 ;  /* 0x00000000ff037424 */ /* 0x000fc800078e00ff */
[----:B------:R-:W-:Y:S05]  /*09e0*/  RET.REL.NODEC R2 `(_Z22sumReduction1_templateILj8EEvPdS0_ii) ;  /* 0xfffffff402847950 */ /* 0x000fea0003c3ffff */
.L_x_87:
        /* <DEDUP_REMOVED lines=9> */
.L_x_149:


//--------------------- .text._Z22sumReduction1_templateILj4EEvPdS0_ii --------------------------
	.section	.text._Z22sumReduction1_templateILj4EEvPdS0_ii,"ax",@progbits
	.align	128
        .global         _Z22sumReduction1_templateILj4EEvPdS0_ii
        .type           _Z22sumReduction1_templateILj4EEvPdS0_ii,@function
        .size           _Z22sumReduction1_templateILj4EEvPdS0_ii,(.L_x_150 - _Z22sumReduction1_templateILj4EEvPdS0_ii)
        .other          _Z22sumReduction1_templateILj4EEvPdS0_ii,@"STO_CUDA_ENTRY STV_DEFAULT"
_Z22sumReduction1_templateILj4EEvPdS0_ii:
.text._Z22sumReduction1_templateILj4EEvPdS0_ii:
        /* <DEDUP_REMOVED lines=13> */
.L_x_90:
[----:B0-----:R-:W-:-:S04]  /*00d0*/  IMAD R5, R9, UR8, R0 ;  /* 0x0000000809057c24 */ /* 0x001fc8000f8e0200 */
[----:B--2---:R-:W-:-:S06]  /*00e0*/  IMAD.WIDE R4, R5, 0x8, R6 ;  /* 0x0000000805047825 */ /* 0x004fcc00078e0206 */
[----:B------:R-:W2:Y:S01]  /*00f0*/  LDG.E.64 R4, desc[UR6][R4.64] ;  /* 0x0000000604047981 */ /* 0x000ea2000c1e1b00 */
[----:B-1----:R-:W-:-:S05]  /*0100*/  IMAD.IADD R0, R11, 0x1, R0 ;  /* 0x000000010b007824 */ /* 0x002fca00078e0200 */
[----:B------:R-:W-:Y:S01]  /*0110*/  ISETP.GE.AND P0, PT, R0, UR8, PT ;  /* 0x0000000800007c0c */ /* 0x000fe2000bf06270 */
[----:B--2---:R-:W-:-:S12]  /*0120*/  DADD R2, R4, R2 ;  /* 0x0000000004027229 */ /* 0x004fd80000000002 */
[----:B------:R-:W-:Y:S05]  /*0130*/  @!P0 BRA `(.L_x_90) ;  /* 0xfffffffc00e48947 */ /* 0x000fea000383ffff */
.L_x_89:
[----:B------:R-:W-:Y:S05]  /*0140*/  BSYNC.RECONVERGENT B0 ;  /* 0x0000000000007941 */ /* 0x000fea0003800200 */
.L_x_88:
        /* <DEDUP_REMOVED lines=20> */
[----:B0-----:R-:W0:Y:S06]  /*0290*/  LDS.64 R4, [UR4] ;  /* 0x00000004ff047984 */ /* 0x001e2c0008000a00 */
        /* <DEDUP_REMOVED lines=14> */
[----:B------:R-:W-:Y:S05]  /*0380*/  CALL.REL.NOINC `($__internal_8_$__cuda_sm20_div_rn_f64_full) ;  /* 0x00000000001c7944 */ /* 0x000fea0003c00000 */
[----:B------:R-:W-:Y:S02]  /*0390*/  IMAD.MOV.U32 R2, RZ, RZ, R12 ;  /* 0x000000ffff027224 */ /* 0x000fe400078e000c */
[----:B------:R-:W-:-:S07]  /*03a0*/  IMAD.MOV.U32 R3, RZ, RZ, R13 ;  /* 0x000000ffff037224 */ /* 0x000fce00078e000d */
.L_x_91:
[----:B------:R-:W0:Y:S01]  /*03b0*/  S2R R7, SR_CTAID.Y ;  /* 0x0000000000077919 */ /* 0x000e220000002600 */
[----:B------:R-:W0:Y:S02]  /*03c0*/  LDC.64 R4, c[0x0][0x380] ;  /* 0x0000e000ff047b82 */ /* 0x000e240000000a00 */
[----:B0-----:R-:W-:-:S05]  /*03d0*/  IMAD.WIDE.U32 R4, R7, 0x8, R4 ;  /* 0x0000000807047825 */ /* 0x001fca00078e0004 */
[----:B------:R-:W-:Y:S01]  /*03e0*/  STG.E.64 desc[UR6][R4.64], R2 ;  /* 0x0000000204007986 */ /* 0x000fe2000c101b06 */
[----:B------:R-:W-:Y:S05]  /*03f0*/  EXIT ;  /* 0x000000000000794d */ /* 0x000fea0003800000 */
        .weak           $__internal_8_$__cuda_sm20_div_rn_f64_full
        .type           $__internal_8_$__cuda_sm20_div_rn_f64_full,@function
        .size           $__internal_8_$__cuda_sm20_div_rn_f64_full,(.L_x_150 - $__internal_8_$__cuda_sm20_div_rn_f64_full)
$__internal_8_$__cuda_sm20_div_rn_f64_full:
        /* <DEDUP_REMOVED lines=30> */
.L_x_92:
        /* <DEDUP_REMOVED lines=37> */
.L_x_93:
        /* <DEDUP_REMOVED lines=16> */
.L_x_96:
[----:B------:R-:W-:Y:S01]  /*0930*/  LOP3.LUT R13, R7, 0x80000, RZ, 0xfc, !PT ;  /* 0x00080000070d7812 */ /* 0x000fe200078efcff */
[----:B------:R-:W-:Y:S01]  /*0940*/  IMAD.MOV.U32 R12, RZ, RZ, R6 ;  /* 0x000000ffff0c7224 */ /* 0x000fe200078e0006 */
[----:B------:R-:W-:Y:S06]  /*0950*/  BRA `(.L_x_94) ;  /* 0x0000000000087947 */ /* 0x000fec0003800000 */
.L_x_95:
[----:B------:R-:W-:Y:S01]  /*0960*/  LOP3.LUT R13, R5, 0x80000, RZ, 0xfc, !PT ;  /* 0x00080000050d7812 */ /* 0x000fe200078efcff */
[----:B------:R-:W-:-:S07]  /*0970*/  IMAD.MOV.U32 R12, RZ, RZ, R4 ;  /* 0x000000ffff0c7224 */ /* 0x000fce00078e0004 */
.L_x_94:
[----:B------:R-:W-:Y:S02]  /*0980*/  IMAD.MOV.U32 R2, RZ, RZ, R0 ;  /* 0x000000ffff027224 */ /* 0x000fe400078e0000 */
[----:B------:R-:W-:-:S04]  /*0990*/  IMAD.MOV.U32 R3, RZ, RZ, 0x0 ;  /* 0x00000000ff037424 */ /* 0x000fc800078e00ff */
[----:B------:R-:W-:Y:S05]  /*09a0*/  RET.REL.NODEC R2 `(_Z22sumReduction1_templateILj4EEvPdS0_ii) ;  /* 0xfffffff402947950 */ /* 0x000fea0003c3ffff */
.L_x_97:
        /* <DEDUP_REMOVED lines=13> */
.L_x_150:


//--------------------- .text._Z22sumReduction1_templateILj2EEvPdS0_ii --------------------------
	.section	.text._Z22sumReduction1_templateILj2EEvPdS0_ii,"ax",@progbits
	.align	128
        .global         _Z22sumReduction1_templateILj2EEvPdS0_ii
        .type           _Z22sumReduction1_templateILj2EEvPdS0_ii,@function
        .size           _Z22sumReduction1_templateILj2EEvPdS0_ii,(.L_x_151 - _Z22sumReduction1_templateILj2EEvPdS0_ii)
        .other          _Z22sumReduction1_templateILj2EEvPdS0_ii,@"STO_CUDA_ENTRY STV_DEFAULT"
_Z22sumReduction1_templateILj2EEvPdS0_ii:
.text._Z22sumReduction1_templateILj2EEvPdS0_ii:
        /* <DEDUP_REMOVED lines=13> */
.L_x_100:
[----:B0-----:R-:W-:-:S04]  /*00d0*/  IMAD R5, R9, UR8, R0 ;  /* 0x0000000809057c24 */ /* 0x001fc8000f8e0200 */
[----:B--2---:R-:W-:-:S06]  /*00e0*/  IMAD.WIDE R4, R5, 0x8, R6 ;  /* 0x0000000805047825 */ /* 0x004fcc00078e0206 */
[----:B------:R-:W2:Y:S01]  /*00f0*/  LDG.E.64 R4, desc[UR6][R4.64] ;  /* 0x0000000604047981 */ /* 0x000ea2000c1e1b00 */
[----:B-1----:R-:W-:-:S05]  /*0100*/  IMAD.IADD R0, R11, 0x1, R0 ;  /* 0x000000010b007824 */ /* 0x002fca00078e0200 */
[----:B------:R-:W-:Y:S01]  /*0110*/  ISETP.GE.AND P0, PT, R0, UR8, PT ;  /* 0x0000000800007c0c */ /* 0x000fe2000bf06270 */
[----:B--2---:R-:W-:-:S12]  /*0120*/  DADD R2, R4, R2 ;  /* 0x0000000004027229 */ /* 0x004fd80000000002 */
[----:B------:R-:W-:Y:S05]  /*0130*/  @!P0 BRA `(.L_x_100) ;  /* 0xfffffffc00e48947 */ /* 0x000fea000383ffff */
.L_x_99:
[----:B------:R-:W-:Y:S05]  /*0140*/  BSYNC.RECONVERGENT B0 ;  /* 0x0000000000007941 */ /* 0x000fea0003800200 */
.L_x_98:
        /* <DEDUP_REMOVED lines=31> */
[----:B------:R-:W-:Y:S05]  /*0340*/  CALL.REL.NOINC `($__internal_9_$__cuda_sm20_div_rn_f64_full) ;  /* 0x00000000001c7944 */ /* 0x000fea0003c00000 */
[----:B------:R-:W-:Y:S02]  /*0350*/  IMAD.MOV.U32 R2, RZ, RZ, R12 ;  /* 0x000000ffff027224 */ /* 0x000fe400078e000c */
[----:B------:R-:W-:-:S07]  /*0360*/  IMAD.MOV.U32 R3, RZ, RZ, R13 ;  /* 0x000000ffff037224 */ /* 0x000fce00078e000d */
.L_x_101:
[----:B------:R-:W0:Y:S01]  /*0370*/  S2R R7, SR_CTAID.Y ;  /* 0x0000000000077919 */ /* 0x000e220000002600 */
[----:B------:R-:W0:Y:S02]  /*0380*/  LDC.64 R4, c[0x0][0x380] ;  /* 0x0000e000ff047b82 */ /* 0x000e240000000a00 */
[----:B0-----:R-:W-:-:S05]  /*0390*/  IMAD.WIDE.U32 R4, R7, 0x8, R4 ;  /* 0x0000000807047825 */ /* 0x001fca00078e0004 */
[----:B------:R-:W-:Y:S01]  /*03a0*/  STG.E.64 desc[UR6][R4.64], R2 ;  /* 0x0000000204007986 */ /* 0x000fe2000c101b06 */
[----:B------:R-:W-:Y:S05]  /*03b0*/  EXIT ;  /* 0x000000000000794d */ /* 0x000fea0003800000 */
        .weak           $__internal_9_$__cuda_sm20_div_rn_f64_full
        .type           $__internal_9_$__cuda_sm20_div_rn_f64_full,@function
        .size           $__internal_9_$__cuda_sm20_div_rn_f64_full,(.L_x_151 - $__internal_9_$__cuda_sm20_div_rn_f64_full)
$__internal_9_$__cuda_sm20_div_rn_f64_full:
        /* <DEDUP_REMOVED lines=30> */
.L_x_102:
        /* <DEDUP_REMOVED lines=37> */
.L_x_103:
        /* <DEDUP_REMOVED lines=16> */
.L_x_106:
[----:B------:R-:W-:Y:S01]  /*08f0*/  LOP3.LUT R13, R7, 0x80000, RZ, 0xfc, !PT ;  /* 0x00080000070d7812 */ /* 0x000fe200078efcff */
[----:B------:R-:W-:Y:S01]  /*0900*/  IMAD.MOV.U32 R12, RZ, RZ, R6 ;  /* 0x000000ffff0c7224 */ /* 0x000fe200078e0006 */
[----:B------:R-:W-:Y:S06]  /*0910*/  BRA `(.L_x_104) ;  /* 0x0000000000087947 */ /* 0x000fec0003800000 */
.L_x_105:
[----:B------:R-:W-:Y:S01]  /*0920*/  LOP3.LUT R13, R5, 0x80000, RZ, 0xfc, !PT ;  /* 0x00080000050d7812 */ /* 0x000fe200078efcff */
[----:B------:R-:W-:-:S07]  /*0930*/  IMAD.MOV.U32 R12, RZ, RZ, R4 ;  /* 0x000000ffff0c7224 */ /* 0x000fce00078e0004 */
.L_x_104:
[----:B------:R-:W-:Y:S02]  /*0940*/  IMAD.MOV.U32 R2, RZ, RZ, R0 ;  /* 0x000000ffff027224 */ /* 0x000fe400078e0000 */
[----:B------:R-:W-:-:S04]  /*0950*/  IMAD.MOV.U32 R3, RZ, RZ, 0x0 ;  /* 0x00000000ff037424 */ /* 0x000fc800078e00ff */
[----:B------:R-:W-:Y:S05]  /*0960*/  RET.REL.NODEC R2 `(_Z22sumReduction1_templateILj2EEvPdS0_ii) ;  /* 0xfffffff402a47950 */ /* 0x000fea0003c3ffff */
.L_x_107:
        /* <DEDUP_REMOVED lines=9> */
.L_x_151:


//--------------------- .text._Z22sumReduction1_templateILj1EEvPdS0_ii --------------------------
	.section	.text._Z22sumReduction1_templateILj1EEvPdS0_ii,"ax",@progbits
	.align	128
        .global         _Z22sumReduction1_templateILj1EEvPdS0_ii
        .type           _Z22sumReduction1_templateILj1EEvPdS0_ii,@function
        .size           _Z22sumReduction1_templateILj1EEvPdS0_ii,(.L_x_152 - _Z22sumReduction1_templateILj1EEvPdS0_ii)
        .other          _Z22sumReduction1_templateILj1EEvPdS0_ii,@"STO_CUDA_ENTRY STV_DEFAULT"
_Z22sumReduction1_templateILj1EEvPdS0_ii:
.text._Z22sumReduction1_templateILj1EEvPdS0_ii:
        /* <DEDUP_REMOVED lines=13> */
.L_x_110:
[----:B0-----:R-:W-:-:S04]  /*00d0*/  IMAD R5, R9, UR8, R0 ;  /* 0x0000000809057c24 */ /* 0x001fc8000f8e0200 */
[----:B--2---:R-:W-:-:S06]  /*00e0*/  IMAD.WIDE R4, R5, 0x8, R6 ;  /* 0x0000000805047825 */ /* 0x004fcc00078e0206 */
[----:B------:R-:W2:Y:S01]  /*00f0*/  LDG.E.64 R4, desc[UR6][R4.64] ;  /* 0x0000000604047981 */ /* 0x000ea2000c1e1b00 */
[----:B-1----:R-:W-:-:S05]  /*0100*/  IMAD.IADD R0, R11, 0x1, R0 ;  /* 0x000000010b007824 */ /* 0x002fca00078e0200 */
[----:B------:R-:W-:Y:S01]  /*0110*/  ISETP.GE.AND P0, PT, R0, UR8, PT ;  /* 0x0000000800007c0c */ /* 0x000fe2000bf06270 */
[----:B--2---:R-:W-:-:S12]  /*0120*/  DADD R2, R4, R2 ;  /* 0x0000000004027229 */ /* 0x004fd80000000002 */
[----:B------:R-:W-:Y:S05]  /*0130*/  @!P0 BRA `(.L_x_110) ;  /* 0xfffffffc00e48947 */ /* 0x000fea000383ffff */
.L_x_109:
[----:B------:R-:W-:Y:S05]  /*0140*/  BSYNC.RECONVERGENT B0 ;  /* 0x0000000000007941 */ /* 0x000fea0003800200 */
.L_x_108:
[----:B------:R-:W0:Y:S01]  /*0150*/  S2UR UR5, SR_CgaCtaId ;  /* 0x00000000000579c3 */ /* 0x000e220000008800 */
[----:B------:R-:W-:Y:S01]  /*0160*/  UMOV UR4, 0x400 ;  /* 0x0000040000047882 */ /* 0x000fe20000000000 */
[----:B------:R-:W-:Y:S01]  /*0170*/  ISETP.NE.AND P0, PT, R8, RZ, PT ;  /* 0x000000ff0800720c */ /* 0x000fe20003f05270 */
[----:B0-----:R-:W-:-:S06]  /*0180*/  ULEA UR4, UR5, UR4, 0x18 ;  /* 0x0000000405047291 */ /* 0x001fcc000f8ec0ff */
[----:B------:R-:W-:-:S05]  /*0190*/  LEA R5, R8, UR4, 0x3 ;  /* 0x0000000408057c11 */ /* 0x000fca000f8e18ff */
[----:B------:R0:W-:Y:S01]  /*01a0*/  STS.64 [R5], R2 ;  /* 0x0000000205007388 */ /* 0x0001e20000000a00 */
[----:B------:R-:W-:Y:S06]  /*01b0*/  BAR.SYNC.DEFER_BLOCKING 0x0 ;  /* 0x0000000000007b1d */ /* 0x000fec0000010000 */
        /* <DEDUP_REMOVED lines=18> */
[----:B------:R-:W-:Y:S05]  /*02e0*/  CALL.REL.NOINC `($__internal_10_$__cuda_sm20_div_rn_f64_full) ;  /* 0x00000000001c7944 */ /* 0x000fea0003c00000 */
[----:B------:R-:W-:Y:S02]  /*02f0*/  IMAD.MOV.U32 R2, RZ, RZ, R12 ;  /* 0x000000ffff027224 */ /* 0x000fe400078e000c */
[----:B------:R-:W-:-:S07]  /*0300*/  IMAD.MOV.U32 R3, RZ, RZ, R13 ;  /* 0x000000ffff037224 */ /* 0x000fce00078e000d */
.L_x_111:
[----:B------:R-:W0:Y:S01]  /*0310*/  S2R R7, SR_CTAID.Y ;  /* 0x0000000000077919 */ /* 0x000e220000002600 */
[----:B------:R-:W0:Y:S02]  /*0320*/  LDC.64 R4, c[0x0][0x380] ;  /* 0x0000e000ff047b82 */ /* 0x000e240000000a00 */
[----:B0-----:R-:W-:-:S05]  /*0330*/  IMAD.WIDE.U32 R4, R7, 0x8, R4 ;  /* 0x0000000807047825 */ /* 0x001fca00078e0004 */
[----:B------:R-:W-:Y:S01]  /*0340*/  STG.E.64 desc[UR6][R4.64], R2 ;  /* 0x0000000204007986 */ /* 0x000fe2000c101b06 */
[----:B------:R-:W-:Y:S05]  /*0350*/  EXIT ;  /* 0x000000000000794d */ /* 0x000fea0003800000 */
        .weak           $__internal_10_$__cuda_sm20_div_rn_f64_full
        .type           $__internal_10_$__cuda_sm20_div_rn_f64_full,@function
        .size           $__internal_10_$__cuda_sm20_div_rn_f64_full,(.L_x_152 - $__internal_10_$__cuda_sm20_div_rn_f64_full)
$__internal_10_$__cuda_sm20_div_rn_f64_full:
        /* <DEDUP_REMOVED lines=30> */
.L_x_112:
        /* <DEDUP_REMOVED lines=37> */
.L_x_113:
        /* <DEDUP_REMOVED lines=16> */
.L_x_116:
[----:B------:R-:W-:Y:S01]  /*0890*/  LOP3.LUT R13, R7, 0x80000, RZ, 0xfc, !PT ;  /* 0x00080000070d7812 */ /* 0x000fe200078efcff */
[----:B------:R-:W-:Y:S01]  /*08a0*/  IMAD.MOV.U32 R12, RZ, RZ, R6 ;  /* 0x000000ffff0c7224 */ /* 0x000fe200078e0006 */
[----:B------:R-:W-:Y:S06]  /*08b0*/  BRA `(.L_x_114) ;  /* 0x0000000000087947 */ /* 0x000fec0003800000 */
.L_x_115:
[----:B------:R-:W-:Y:S01]  /*08c0*/  LOP3.LUT R13, R5, 0x80000, RZ, 0xfc, !PT ;  /* 0x00080000050d7812 */ /* 0x000fe200078efcff */
[----:B------:R-:W-:-:S07]  /*08d0*/  IMAD.MOV.U32 R12, RZ, RZ, R4 ;  /* 0x000000ffff0c7224 */ /* 0x000fce00078e0004 */
.L_x_114:
[----:B------:R-:W-:Y:S02]  /*08e0*/  IMAD.MOV.U32 R2, RZ, RZ, R0 ;  /* 0x000000ffff027224 */ /* 0x000fe400078e0000 */
[----:B------:R-:W-:-:S04]  /*08f0*/  IMAD.MOV.U32 R3, RZ, RZ, 0x0 ;  /* 0x00000000ff037424 */ /* 0x000fc800078e00ff */
[----:B------:R-:W-:Y:S05]  /*0900*/  RET.REL.NODEC R2 `(_Z22sumReduction1_templateILj1EEvPdS0_ii) ;  /* 0xfffffff402bc7950 */ /* 0x000fea0003c3ffff */
.L_x_117:
        /* <DEDUP_REMOVED lines=15> */
.L_x_152:


//--------------------- .text._Z20sumReduction1_unrollPdS_ii --------------------------
	.section	.text._Z20sumReduction1_unrollPdS_ii,"ax",@progbits
	.align	128
        .global         _Z20sumReduction1_unrollPdS_ii
        .type           _Z20sumReduction1_unrollPdS_ii,@function
        .size           _Z20sumReduction1_unrollPdS_ii,(.L_x_153 - _Z20sumReduction1_unrollPdS_ii)
        .other          _Z20sumReduction1_unrollPdS_ii,@"STO_CUDA_ENTRY STV_DEFAULT"
_Z20sumReduction1_unrollPdS_ii:
.text._Z20sumReduction1_unrollPdS_ii:
        /* <DEDUP_REMOVED lines=13> */
.L_x_120:
[----:B0-----:R-:W-:-:S04]  /*00d0*/  IMAD R3, R9, UR4, R8 ;  /* 0x0000000409037c24 */ /* 0x001fc8000f8e0208 */
[----:B--2---:R-:W-:-:S06]  /*00e0*/  IMAD.WIDE R2, R3, 0x8, R6 ;  /* 0x0000000803027825 */ /* 0x004fcc00078e0206 */
[----:B------:R-:W2:Y:S01]  /*00f0*/  LDG.E.64 R2, desc[UR6][R2.64] ;  /* 0x0000000602027981 */ /* 0x000ea2000c1e1b00 */
[----:B-1----:R-:W-:-:S05]  /*0100*/  IMAD.IADD R8, R11, 0x1, R8 ;  /* 0x000000010b087824 */ /* 0x002fca00078e0208 */
[----:B------:R-:W-:Y:S01]  /*0110*/  ISETP.GE.AND P0, PT, R8, UR4, PT ;  /* 0x0000000408007c0c */ /* 0x000fe2000bf06270 */
[----:B--2---:R-:W-:-:S12]  /*0120*/  DADD R4, R2, R4 ;  /* 0x0000000002047229 */ /* 0x004fd80000000004 */
[----:B------:R-:W-:Y:S05]  /*0130*/  @!P0 BRA `(.L_x_120) ;  /* 0xfffffffc00e48947 */ /* 0x000fea000383ffff */
.L_x_119:
[----:B------:R-:W-:Y:S05]  /*0140*/  BSYNC.RECONVERGENT B0 ;  /* 0x0000000000007941 */ /* 0x000fea0003800200 */
.L_x_118:
[----:B------:R-:W0:Y:S01]  /*0150*/  S2UR UR5, SR_CgaCtaId ;  /* 0x00000000000579c3 */ /* 0x000e220000008800 */
[----:B------:R-:W-:Y:S01]  /*0160*/  UMOV UR4, 0x400 ;  /* 0x0000040000047882 */ /* 0x000fe20000000000 */
[----:B------:R-:W-:-:S06]  /*0170*/  ISETP.GT.U32.AND P0, PT, R0, 0x1f, PT ;  /* 0x0000001f0000780c */ /* 0x000fcc0003f04070 */
[----:B------:R-:W1:Y:S01]  /*0180*/  LDC R9, c[0x0][0x360] ;  /* 0x0000d800ff097b82 */ /* 0x000e620000000800 */
[----:B0-----:R-:W-:-:S06]  /*0190*/  ULEA UR4, UR5, UR4, 0x18 ;  /* 0x0000000405047291 */ /* 0x001fcc000f8ec0ff */
[----:B------:R-:W-:Y:S02]  /*01a0*/  LEA R2, R0, UR4, 0x3 ;  /* 0x0000000400027c11 */ /* 0x000fe4000f8e18ff */
[----:B-1----:R-:W-:-:S03]  /*01b0*/  ISETP.GE.U32.AND P1, PT, R9, 0x42, PT ;  /* 0x000000420900780c */ /* 0x002fc60003f26070 */
[----:B------:R0:W-:Y:S01]  /*01c0*/  STS.64 [R2], R4 ;  /* 0x0000000402007388 */ /* 0x0001e20000000a00 */
[----:B------:R-:W-:Y:S09]  /*01d0*/  BAR.SYNC.DEFER_BLOCKING 0x0 ;  /* 0x0000000000007b1d */ /* 0x000ff20000010000 */
[----:B0-----:R-:W-:Y:S05]  /*01e0*/  @!P1 BRA `(.L_x_121) ;  /* 0x0000000000309947 */ /* 0x001fea0003800000 */
[----:B------:R-:W-:-:S07]  /*01f0*/  IMAD.MOV.U32 R3, RZ, RZ, R9 ;  /* 0x000000ffff037224 */ /* 0x000fce00078e0009 */
.L_x_122:
[----:B------:R-:W-:-:S04]  /*0200*/  SHF.R.U32.HI R11, RZ, 0x1, R3 ;  /* 0x00000001ff0b7819 */ /* 0x000fc80000011603 */
[----:B------:R-:W-:-:S13]  /*0210*/  ISETP.GE.U32.AND P1, PT, R0, R11, PT ;  /* 0x0000000b0000720c */ /* 0x000fda0003f26070 */
[----:B------:R-:W-:Y:S01]  /*0220*/  @!P1 IMAD R8, R11, 0x8, R2 ;  /* 0x000000080b089824 */ /* 0x000fe200078e0202 */
[----:B------:R-:W-:Y:S04]  /*0230*/  @!P1 LDS.64 R6, [R2] ;  /* 0x0000000002069984 */ /* 0x000fe80000000a00 */
[----:B------:R-:W0:Y:S02]  /*0240*/  @!P1 LDS.64 R4, [R8] ;  /* 0x0000000008049984 */ /* 0x000e240000000a00 */
[----:B0-----:R-:W-:-:S07]  /*0250*/  @!P1 DADD R4, R4, R6 ;  /* 0x0000000004049229 */ /* 0x001fce0000000006 */
[----:B------:R0:W-:Y:S01]  /*0260*/  @!P1 STS.64 [R2], R4 ;  /* 0x0000000402009388 */ /* 0x0001e20000000a00 */
[----:B------:R-:W-:Y:S01]  /*0270*/  BAR.SYNC.DEFER_BLOCKING 0x0 ;  /* 0x0000000000007b1d */ /* 0x000fe20000010000 */
[----:B------:R-:W-:Y:S01]  /*0280*/  ISETP.GT.U32.AND P1, PT, R3, 0x83, PT ;  /* 0x000000830300780c */ /* 0x000fe20003f24070 */
[----:B------:R-:W-:-:S12]  /*0290*/  IMAD.MOV.U32 R3, RZ, RZ, R11 ;  /* 0x000000ffff037224 */ /* 0x000fd800078e000b */
[----:B0-----:R-:W-:Y:S05]  /*02a0*/  @P1 BRA `(.L_x_122) ;  /* 0xfffffffc00d41947 */ /* 0x001fea000383ffff */
.L_x_121:
[----:B------:R-:W-:Y:S05]  /*02b0*/  @P0 EXIT ;  /* 0x000000000000094d */ /* 0x000fea0003800000 */
[----:B------:R-:W-:-:S13]  /*02c0*/  ISETP.GE.U32.AND P0, PT, R9, 0x21, PT ;  /* 0x000000210900780c */ /* 0x000fda0003f06070 */
[----:B------:R-:W-:Y:S04]  /*02d0*/  @P0 LDS.64 R4, [R2+0x100] ;  /* 0x0001000002040984 */ /* 0x000fe80000000a00 */
[----:B------:R-:W0:Y:S02]  /*02e0*/  @P0 LDS.64 R6, [R2] ;  /* 0x0000000002060984 */ /* 0x000e240000000a00 */
[----:B0-----:R-:W-:-:S07]  /*02f0*/  @P0 DADD R4, R4, R6 ;  /* 0x0000000004040229 */ /* 0x001fce0000000006 */
[----:B------:R-:W-:Y:S01]  /*0300*/  @P0 STS.64 [R2], R4 ;  /* 0x0000000402000388 */ /* 0x000fe20000000a00 */
[----:B------:R-:W-:-:S03]  /*0310*/  ISETP.NE.AND P0, PT, R0, RZ, PT ;  /* 0x000000ff0000720c */ /* 0x000fc60003f05270 */
        /* <DEDUP_REMOVED lines=21> */
[----:B------:R-:W1:Y:S01]  /*0470*/  LDCU UR4, c[0x0][0x394] ;  /* 0x00007280ff0477ac */ /* 0x000e620008000800 */
[----:B------:R-:W2:Y:S01]  /*0480*/  S2UR UR5, SR_CgaCtaId ;  /* 0x00000000000579c3 */ /* 0x000ea20000008800 */
[----:B0-----:R-:W-:Y:S01]  /*0490*/  IMAD.MOV.U32 R2, RZ, RZ, 0x1 ;  /* 0x00000001ff027424 */ /* 0x001fe200078e00ff */
[----:B-1----:R-:W0:Y:S01]  /*04a0*/  I2F.F64 R6, UR4 ;  /* 0x0000000400067d12 */ /* 0x002e220008201c00 */
[----:B------:R-:W-:Y:S02]  /*04b0*/  UMOV UR4, 0x400 ;  /* 0x0000040000047882 */ /* 0x000fe40000000000 */
[----:B--2---:R-:W-:-:S05]  /*04c0*/  ULEA UR4, UR5, UR4, 0x18 ;  /* 0x0000000405047291 */ /* 0x004fca000f8ec0ff */
[----:B0-----:R-:W0:Y:S04]  /*04d0*/  MUFU.RCP64H R3, R7 ;  /* 0x0000000700037308 */ /* 0x001e280000001800 */
[----:B------:R-:W1:Y:S01]  /*04e0*/  LDS.64 R4, [UR4] ;  /* 0x00000004ff047984 */ /* 0x000e620008000a00 */
[----:B0-----:R-:W-:-:S08]  /*04f0*/  DFMA R8, -R6, R2, 1 ;  /* 0x3ff000000608742b */ /* 0x001fd00000000102 */
[----:B------:R-:W-:-:S08]  /*0500*/  DFMA R8, R8, R8, R8 ;  /* 0x000000080808722b */ /* 0x000fd00000000008 */
[----:B------:R-:W-:-:S08]  /*0510*/  DFMA R8, R2, R8, R2 ;  /* 0x000000080208722b */ /* 0x000fd00000000002 */
[----:B------:R-:W-:Y:S01]  /*0520*/  DFMA R2, -R6, R8, 1 ;  /* 0x3ff000000602742b */ /* 0x000fe20000000108 */
[----:B-1----:R-:W-:-:S07]  /*0530*/  FSETP.GEU.AND P1, PT, |R5|, 6.5827683646048100446e-37, PT ;  /* 0x036000000500780b */ /* 0x002fce0003f2e200 */
        /* <DEDUP_REMOVED lines=8> */
[----:B------:R-:W-:Y:S05]  /*05c0*/  CALL.REL.NOINC `($__internal_11_$__cuda_sm20_div_rn_f64_full) ;  /* 0x00000000001c7944 */ /* 0x000fea0003c00000 */
[----:B------:R-:W-:Y:S02]  /*05d0*/  IMAD.MOV.U32 R2, RZ, RZ, R12 ;  /* 0x000000ffff027224 */ /* 0x000fe400078e000c */
[----:B------:R-:W-:-:S07]  /*05e0*/  IMAD.MOV.U32 R3, RZ, RZ, R13 ;  /* 0x000000ffff037224 */ /* 0x000fce00078e000d */
.L_x_123:
[----:B------:R-:W0:Y:S01]  /*05f0*/  S2R R7, SR_CTAID.Y ;  /* 0x0000000000077919 */ /* 0x000e220000002600 */
[----:B------:R-:W0:Y:S02]  /*0600*/  LDC.64 R4, c[0x0][0x380] ;  /* 0x0000e000ff047b82 */ /* 0x000e240000000a00 */
[----:B0-----:R-:W-:-:S05]  /*0610*/  IMAD.WIDE.U32 R4, R7, 0x8, R4 ;  /* 0x0000000807047825 */ /* 0x001fca00078e0004 */
[----:B------:R-:W-:Y:S01]  /*0620*/  STG.E.64 desc[UR6][R4.64], R2 ;  /* 0x0000000204007986 */ /* 0x000fe2000c101b06 */
[----:B------:R-:W-:Y:S05]  /*0630*/  EXIT ;  /* 0x000000000000794d */ /* 0x000fea0003800000 */
        .weak           $__internal_11_$__cuda_sm20_div_rn_f64_full
        .type           $__internal_11_$__cuda_sm20_div_rn_f64_full,@function
        .size           $__internal_11_$__cuda_sm20_div_rn_f64_full,(.L_x_153 - $__internal_11_$__cuda_sm20_div_rn_f64_full)
$__internal_11_$__cuda_sm20_div_rn_f64_full:
        /* <DEDUP_REMOVED lines=30> */
.L_x_124:
        /* <DEDUP_REMOVED lines=37> */
.L_x_125:
        /* <DEDUP_REMOVED lines=16> */
.L_x_128:
[----:B------:R-:W-:Y:S01]  /*0b70*/  LOP3.LUT R13, R7, 0x80000, RZ, 0xfc, !PT ;  /* 0x00080000070d7812 */ /* 0x000fe200078efcff */
[----:B------:R-:W-:Y:S01]  /*0b80*/  IMAD.MOV.U32 R12, RZ, RZ, R6 ;  /* 0x000000ffff0c7224 */ /* 0x000fe200078e0006 */
[----:B------:R-:W-:Y:S06]  /*0b90*/  BRA `(.L_x_126) ;  /* 0x0000000000087947 */ /* 0x000fec0003800000 */
.L_x_127:
[----:B------:R-:W-:Y:S01]  /*0ba0*/  LOP3.LUT R13, R5, 0x80000, RZ, 0xfc, !PT ;  /* 0x00080000050d7812 */ /* 0x000fe200078efcff */
[----:B------:R-:W-:-:S07]  /*0bb0*/  IMAD.MOV.U32 R12, RZ, RZ, R4 ;  /* 0x000000ffff0c7224 */ /* 0x000fce00078e0004 */
.L_x_126:
[----:B------:R-:W-:Y:S02]  /*0bc0*/  IMAD.MOV.U32 R2, RZ, RZ, R0 ;  /* 0x000000ffff027224 */ /* 0x000fe400078e0000 */
[----:B------:R-:W-:-:S04]  /*0bd0*/  IMAD.MOV.U32 R3, RZ, RZ, 0x0 ;  /* 0x00000000ff037424 */ /* 0x000fc800078e00ff */
[----:B------:R-:W-:Y:S05]  /*0be0*/  RET.REL.NODEC R2 `(_Z20sumReduction1_unrollPdS_ii) ;  /* 0xfffffff402047950 */ /* 0x000fea0003c3ffff */
.L_x_129:
        /* <DEDUP_REMOVED lines=9> */
.L_x_153:


//--------------------- .text._Z13sumReduction1PdS_ii --------------------------
	.section	.text._Z13sumReduction1PdS_ii,"ax",@progbits
	.align	128
        .global         _Z13sumReduction1PdS_ii
        .type           _Z13sumReduction1PdS_ii,@function
        .size           _Z13sumReduction1PdS_ii,(.L_x_154 - _Z13sumReduction1PdS_ii)
        .other          _Z13sumReduction1PdS_ii,@"STO_CUDA_ENTRY STV_DEFAULT"
_Z13sumReduction1PdS_ii:
.text._Z13sumReduction1PdS_ii:
        /* <DEDUP_REMOVED lines=13> */
.L_x_132:
[----:B0-----:R-:W-:-:S04]  /*00d0*/  IMAD R5, R9, UR4, R0 ;  /* 0x0000000409057c24 */ /* 0x001fc8000f8e0200 */
[----:B--2---:R-:W-:-:S06]  /*00e0*/  IMAD.WIDE R4, R5, 0x8, R6 ;  /* 0x0000000805047825 */ /* 0x004fcc00078e0206 */
[----:B------:R-:W2:Y:S01]  /*00f0*/  LDG.E.64 R4, desc[UR6][R4.64] ;  /* 0x0000000604047981 */ /* 0x000ea2000c1e1b00 */
[----:B-1----:R-:W-:-:S05]  /*0100*/  IMAD.IADD R0, R11, 0x1, R0 ;  /* 0x000000010b007824 */ /* 0x002fca00078e0200 */
[----:B------:R-:W-:Y:S01]  /*0110*/  ISETP.GE.AND P0, PT, R0, UR4, PT ;  /* 0x0000000400007c0c */ /* 0x000fe2000bf06270 */
[----:B--2---:R-:W-:-:S12]  /*0120*/  DADD R2, R4, R2 ;  /* 0x0000000004027229 */ /* 0x004fd80000000002 */
[----:B------:R-:W-:Y:S05]  /*0130*/  @!P0 BRA `(.L_x_132) ;  /* 0xfffffffc00e48947 */ /* 0x000fea000383ffff */
.L_x_131:
[----:B------:R-:W-:Y:S05]  /*0140*/  BSYNC.RECONVERGENT B0 ;  /* 0x0000000000007941 */ /* 0x000fea0003800200 */
.L_x_130:
[----:B------:R-:W0:Y:S01]  /*0150*/  S2UR UR5, SR_CgaCtaId ;  /* 0x00000000000579c3 */ /* 0x000e220000008800 */
[----:B------:R-:W-:Y:S01]  /*0160*/  UMOV UR4, 0x400 ;  /* 0x0000040000047882 */ /* 0x000fe20000000000 */
[----:B------:R-:W1:Y:S01]  /*0170*/  LDCU UR8, c[0x0][0x360] ;  /* 0x00006c00ff0877ac */ /* 0x000e620008000800 */
[----:B------:R-:W-:Y:S01]  /*0180*/  ISETP.NE.AND P0, PT, R8, RZ, PT ;  /* 0x000000ff0800720c */ /* 0x000fe20003f05270 */
[----:B-1----:R-:W-:Y:S02]  /*0190*/  UISETP.GE.U32.AND UP0, UPT, UR8, 0x2, UPT ;  /* 0x000000020800788c */ /* 0x002fe4000bf06070 */
[----:B0-----:R-:W-:-:S06]  /*01a0*/  ULEA UR4, UR5, UR4, 0x18 ;  /* 0x0000000405047291 */ /* 0x001fcc000f8ec0ff */
[----:B------:R-:W-:-:S05]  /*01b0*/  LEA R7, R8, UR4, 0x3 ;  /* 0x0000000408077c11 */ /* 0x000fca000f8e18ff */
[----:B------:R0:W-:Y:S01]  /*01c0*/  STS.64 [R7], R2 ;  /* 0x0000000207007388 */ /* 0x0001e20000000a00 */
[----:B------:R-:W-:Y:S06]  /*01d0*/  BAR.SYNC.DEFER_BLOCKING 0x0 ;  /* 0x0000000000007b1d */ /* 0x000fec0000010000 */
[----:B------:R-:W-:Y:S05]  /*01e0*/  BRA.U !UP0, `(.L_x_133) ;  /* 0x0000000108307547 */ /* 0x000fea000b800000 */
[----:B------:R-:W-:-:S07]  /*01f0*/  IMAD.U32 R0, RZ, RZ, UR8 ;  /* 0x00000008ff007e24 */ /* 0x000fce000f8e00ff */
.L_x_134:
[----:B------:R-:W-:-:S04]  /*0200*/  SHF.R.U32.HI R9, RZ, 0x1, R0 ;  /* 0x00000001ff097819 */ /* 0x000fc80000011600 */
[----:B------:R-:W-:-:S13]  /*0210*/  ISETP.GE.U32.AND P1, PT, R8, R9, PT ;  /* 0x000000090800720c */ /* 0x000fda0003f26070 */
[----:B------:R-:W-:Y:S01]  /*0220*/  @!P1 IMAD R6, R9, 0x8, R7 ;  /* 0x0000000809069824 */ /* 0x000fe200078e0207 */
[----:B------:R-:W-:Y:S04]  /*0230*/  @!P1 LDS.64 R4, [R7] ;  /* 0x0000000007049984 */ /* 0x000fe80000000a00 */
[----:B0-----:R-:W0:Y:S02]  /*0240*/  @!P1 LDS.64 R2, [R6] ;  /* 0x0000000006029984 */ /* 0x001e240000000a00 */
[----:B0-----:R-:W-:-:S07]  /*0250*/  @!P1 DADD R2, R2, R4 ;  /* 0x0000000002029229 */ /* 0x001fce0000000004 */
[----:B------:R1:W-:Y:S01]  /*0260*/  @!P1 STS.64 [R7], R2 ;  /* 0x0000000207009388 */ /* 0x0003e20000000a00 */
[----:B------:R-:W-:Y:S01]  /*0270*/  BAR.SYNC.DEFER_BLOCKING 0x0 ;  /* 0x0000000000007b1d */ /* 0x000fe20000010000 */
[----:B------:R-:W-:Y:S01]  /*0280*/  ISETP.GT.U32.AND P1, PT, R0, 0x3, PT ;  /* 0x000000030000780c */ /* 0x000fe20003f24070 */
[----:B------:R-:W-:-:S12]  /*0290*/  IMAD.MOV.U32 R0, RZ, RZ, R9 ;  /* 0x000000ffff007224 */ /* 0x000fd800078e0009 */
[----:B-1----:R-:W-:Y:S05]  /*02a0*/  @P1 BRA `(.L_x_134) ;  /* 0xfffffffc00d41947 */ /* 0x002fea000383ffff */
.L_x_133:
        /* <DEDUP_REMOVED lines=22> */
[----:B------:R-:W-:Y:S05]  /*0410*/  CALL.REL.NOINC `($__internal_12_$__cuda_sm20_div_rn_f64_full) ;  /* 0x00000000001c7944 */ /* 0x000fea0003c00000 */
[----:B------:R-:W-:Y:S02]  /*0420*/  IMAD.MOV.U32 R2, RZ, RZ, R12 ;  /* 0x000000ffff027224 */ /* 0x000fe400078e000c */
[----:B------:R-:W-:-:S07]  /*0430*/  IMAD.MOV.U32 R3, RZ, RZ, R13 ;  /* 0x000000ffff037224 */ /* 0x000fce00078e000d */
.L_x_135:
[----:B------:R-:W0:Y:S01]  /*0440*/  S2R R7, SR_CTAID.Y ;  /* 0x0000000000077919 */ /* 0x000e220000002600 */
[----:B------:R-:W0:Y:S02]  /*0450*/  LDC.64 R4, c[0x0][0x380] ;  /* 0x0000e000ff047b82 */ /* 0x000e240000000a00 */
[----:B0-----:R-:W-:-:S05]  /*0460*/  IMAD.WIDE.U32 R4, R7, 0x8, R4 ;  /* 0x0000000807047825 */ /* 0x001fca00078e0004 */
[----:B------:R-:W-:Y:S01]  /*0470*/  STG.E.64 desc[UR6][R4.64], R2 ;  /* 0x0000000204007986 */ /* 0x000fe2000c101b06 */
[----:B------:R-:W-:Y:S05]  /*0480*/  EXIT ;  /* 0x000000000000794d */ /* 0x000fea0003800000 */
        .weak           $__internal_12_$__cuda_sm20_div_rn_f64_full
        .type           $__internal_12_$__cuda_sm20_div_rn_f64_full,@function
        .size           $__internal_12_$__cuda_sm20_div_rn_f64_full,(.L_x_154 - $__internal_12_$__cuda_sm20_div_rn_f64_full)
$__internal_12_$__cuda_sm20_div_rn_f64_full:
        /* <DEDUP_REMOVED lines=30> */
.L_x_136:
        /* <DEDUP_REMOVED lines=37> */
.L_x_137:
        /* <DEDUP_REMOVED lines=16> */
.L_x_140:
[----:B------:R-:W-:Y:S01]  /*09c0*/  LOP3.LUT R13, R7, 0x80000, RZ, 0xfc, !PT ;  /* 0x00080000070d7812 */ /* 0x000fe200078efcff */
[----:B------:R-:W-:Y:S01]  /*09d0*/  IMAD.MOV.U32 R12, RZ, RZ, R6 ;  /* 0x000000ffff0c7224 */ /* 0x000fe200078e0006 */
[----:B------:R-:W-:Y:S06]  /*09e0*/  BRA `(.L_x_138) ;  /* 0x0000000000087947 */ /* 0x000fec0003800000 */
.L_x_139:
[----:B------:R-:W-:Y:S01]  /*09f0*/  LOP3.LUT R13, R5, 0x80000, RZ, 0xfc, !PT ;  /* 0x00080000050d7812 */ /* 0x000fe200078efcff */
[----:B------:R-:W-:-:S07]  /*0a00*/  IMAD.MOV.U32 R12, RZ, RZ, R4 ;  /* 0x000000ffff0c7224 */ /* 0x000fce00078e0004 */
.L_x_138:
[----:B------:R-:W-:Y:S02]  /*0a10*/  IMAD.MOV.U32 R2, RZ, RZ, R0 ;  /* 0x000000ffff027224 */ /* 0x000fe400078e0000 */
[----:B------:R-:W-:-:S04]  /*0a20*/  IMAD.MOV.U32 R3, RZ, RZ, 0x0 ;  /* 0x00000000ff037424 */ /* 0x000fc800078e00ff */
[----:B------:R-:W-:Y:S05]  /*0a30*/  RET.REL.NODEC R2 `(_Z13sumReduction1PdS_ii) ;  /* 0xfffffff402707950 */ /* 0x000fea0003c3ffff */
.L_x_141:
        /* <DEDUP_REMOVED lines=12> */
.L_x_154:


//--------------------- .nv.shared._Z9transposePdS_ii --------------------------
	.section	.nv.shared._Z9transposePdS_ii,"aw",@nobits
	.sectionflags	@""
	.align	16
.nv.shared._Z9transposePdS_ii:
	.zero		3072


//--------------------- .nv.shared.reserved.0     --------------------------
	.section	.nv.shared.reserved.0,"aw",@nobits
	.weak		__nv_reservedSMEM_offset_0_alias
	.size		__nv_reservedSMEM_offset_0_alias, 0, 64
	.other		__nv_reservedSMEM_offset_0_alias,@"STO_CUDA_RESERVED_SHARED STV_DEFAULT"
__nv_reservedSMEM_offset_0_alias:
	.zero		0
	.zero		64


//--------------------- .nv.shared._Z10matrixMulSPdS_S_iii --------------------------
	.section	.nv.shared._Z10matrixMulSPdS_S_iii,"aw",@nobits
	.sectionflags	@""
	.align	16
.nv.shared._Z10matrixMulSPdS_S_iii:
	.zero		5120


//--------------------- .nv.shared._Z9matrixMulPdS_S_iii --------------------------
	.section	.nv.shared._Z9matrixMulPdS_S_iii,"aw",@nobits
	.sectionflags	@""
	.align	16
	.zero		1024


//--------------------- .nv.shared._Z22sumReduction1_templateILj1024EEvPdS0_ii --------------------------
	.section	.nv.shared._Z22sumReduction1_templateILj1024EEvPdS0_ii,"aw",@nobits
	.sectionflags	@""
	.align	16
	.zero		1024


//--------------------- .nv.shared._Z22sumReduction1_templateILj512EEvPdS0_ii --------------------------
	.section	.nv.shared._Z22sumReduction1_templateILj512EEvPdS0_ii,"aw",@nobits
	.sectionflags	@""
	.align	16
	.zero		1024


//--------------------- .nv.shared._Z22sumReduction1_templateILj256EEvPdS0_ii --------------------------
	.section	.nv.shared._Z22sumReduction1_templateILj256EEvPdS0_ii,"aw",@nobits
	.sectionflags	@""
	.align	16
	.zero		1024


//--------------------- .nv.shared._Z22sumReduction1_templateILj128EEvPdS0_ii --------------------------
	.section	.nv.shared._Z22sumReduction1_templateILj128EEvPdS0_ii,"aw",@nobits
	.sectionflags	@""
	.align	16
	.zero		1024


//--------------------- .nv.shared._Z22sumReduction1_templateILj64EEvPdS0_ii --------------------------
	.section	.nv.shared._Z22sumReduction1_templateILj64EEvPdS0_ii,"aw",@nobits
	.sectionflags	@""
	.align	16
	.zero		1024


//--------------------- .nv.shared._Z22sumReduction1_templateILj32EEvPdS0_ii --------------------------
	.section	.nv.shared._Z22sumReduction1_templateILj32EEvPdS0_ii,"aw",@nobits
	.sectionflags	@""
	.align	16
	.zero		1024


//--------------------- .nv.shared._Z22sumReduction1_templateILj16EEvPdS0_ii --------------------------
	.section	.nv.shared._Z22sumReduction1_templateILj16EEvPdS0_ii,"aw",@nobits
	.sectionflags	@""
	.align	16
	.zero		1024


//--------------------- .nv.shared._Z22sumReduction1_templateILj8EEvPdS0_ii --------------------------
	.section	.nv.shared._Z22sumReduction1_templateILj8EEvPdS0_ii,"aw",@nobits
	.sectionflags	@""
	.align	16
	.zero		1024


//--------------------- .nv.shared._Z22sumReduction1_templateILj4EEvPdS0_ii --------------------------
	.section	.nv.shared._Z22sumReduction1_templateILj4EEvPdS0_ii,"aw",@nobits
	.sectionflags	@""
	.align	16
	.zero		1024


//--------------------- .nv.shared._Z22sumReduction1_templateILj2EEvPdS0_ii --------------------------
	.section	.nv.shared._Z22sumReduction1_templateILj2EEvPdS0_ii,"aw",@nobits
	.sectionflags	@""
	.align	16
	.zero		1024


//--------------------- .nv.shared._Z22sumReduction1_templateILj1EEvPdS0_ii --------------------------
	.section	.nv.shared._Z22sumReduction1_templateILj1EEvPdS0_ii,"aw",@nobits
	.sectionflags	@""
	.align	16
	.zero		1024


//--------------------- .nv.shared._Z20sumReduction1_unrollPdS_ii --------------------------
	.section	.nv.shared._Z20sumReduction1_unrollPdS_ii,"aw",@nobits
	.sectionflags	@""
	.align	16
	.zero		1024


//--------------------- .nv.shared._Z13sumReduction1PdS_ii --------------------------
	.section	.nv.shared._Z13sumReduction1PdS_ii,"aw",@nobits
	.sectionflags	@""
	.align	16
	.zero		1024


//--------------------- .nv.constant0._Z9transposePdS_ii --------------------------
	.section	.nv.constant0._Z9transposePdS_ii,"a",@progbits
	.sectionflags	@""
	.align	4
.nv.constant0._Z9transposePdS_ii:
	.zero		920


//--------------------- .nv.constant0._Z10matrixMulSPdS_S_iii --------------------------
	.section	.nv.constant0._Z10matrixMulSPdS_S_iii,"a",@progbits
	.sectionflags	@""
	.align	4
.nv.constant0._Z10matrixMulSPdS_S_iii:
	.zero		932


//--------------------- .nv.constant0._Z9matrixMulPdS_S_iii --------------------------
	.section	.nv.constant0._Z9matrixMulPdS_S_iii,"a",@progbits
	.sectionflags	@""
	.align	4
.nv.constant0._Z9matrixMulPdS_S_iii:
	.zero		932


//--------------------- .nv.constant0._Z22sumReduction1_templateILj1024EEvPdS0_ii --------------------------
	.section	.nv.constant0._Z22sumReduction1_templateILj1024EEvPdS0_ii,"a",@progbits
	.sectionflags	@""
	.align	4
.nv.constant0._Z22sumReduction1_templateILj1024EEvPdS0_ii:
	.zero		920


//--------------------- .nv.constant0._Z22sumReduction1_templateILj512EEvPdS0_ii --------------------------
	.section	.nv.constant0._Z22sumReduction1_templateILj512EEvPdS0_ii,"a",@progbits
	.sectionflags	@""
	.align	4
.nv.constant0._Z22sumReduction1_templateILj512EEvPdS0_ii:
	.zero		920


//--------------------- .nv.constant0._Z22sumReduction1_templateILj256EEvPdS0_ii --------------------------
	.section	.nv.constant0._Z22sumReduction1_templateILj256EEvPdS0_ii,"a",@progbits
	.sectionflags	@""
	.align	4
.nv.constant0._Z22sumReduction1_templateILj256EEvPdS0_ii:
	.zero		920


//--------------------- .nv.constant0._Z22sumReduction1_templateILj128EEvPdS0_ii --------------------------
	.section	.nv.constant0._Z22sumReduction1_templateILj128EEvPdS0_ii,"a",@progbits
	.sectionflags	@""
	.align	4
.nv.constant0._Z22sumReduction1_templateILj128EEvPdS0_ii:
	.zero		920


//--------------------- .nv.constant0._Z22sumReduction1_templateILj64EEvPdS0_ii --------------------------
	.section	.nv.constant0._Z22sumReduction1_templateILj64EEvPdS0_ii,"a",@progbits
	.sectionflags	@""
	.align	4
.nv.constant0._Z22sumReduction1_templateILj64EEvPdS0_ii:
	.zero		920


//--------------------- .nv.constant0._Z22sumReduction1_templateILj32EEvPdS0_ii --------------------------
	.section	.nv.constant0._Z22sumReduction1_templateILj32EEvPdS0_ii,"a",@progbits
	.sectionflags	@""
	.align	4
.nv.constant0._Z22sumReduction1_templateILj32EEvPdS0_ii:
	.zero		920


//--------------------- .nv.constant0._Z22sumReduction1_templateILj16EEvPdS0_ii --------------------------
	.section	.nv.constant0._Z22sumReduction1_templateILj16EEvPdS0_ii,"a",@progbits
	.sectionflags	@""
	.align	4
.nv.constant0._Z22sumReduction1_templateILj16EEvPdS0_ii:
	.zero		920


//--------------------- .nv.constant0._Z22sumReduction1_templateILj8EEvPdS0_ii --------------------------
	.section	.nv.constant0._Z22sumReduction1_templateILj8EEvPdS0_ii,"a",@progbits
	.sectionflags	@""
	.align	4
.nv.constant0._Z22sumReduction1_templateILj8EEvPdS0_ii:
	.zero		920


//--------------------- .nv.constant0._Z22sumReduction1_templateILj4EEvPdS0_ii --------------------------
	.section	.nv.constant0._Z22sumReduction1_templateILj4EEvPdS0_ii,"a",@progbits
	.sectionflags	@""
	.align	4
.nv.constant0._Z22sumReduction1_templateILj4EEvPdS0_ii:
	.zero		920


//--------------------- .nv.constant0._Z22sumReduction1_templateILj2EEvPdS0_ii --------------------------
	.section	.nv.constant0._Z22sumReduction1_templateILj2EEvPdS0_ii,"a",@progbits
	.sectionflags	@""
	.align	4
.nv.constant0._Z22sumReduction1_templateILj2EEvPdS0_ii:
	.zero		920


//--------------------- .nv.constant0._Z22sumReduction1_templateILj1EEvPdS0_ii --------------------------
	.section	.nv.constant0._Z22sumReduction1_templateILj1EEvPdS0_ii,"a",@progbits
	.sectionflags	@""
	.align	4
.nv.constant0._Z22sumReduction1_templateILj1EEvPdS0_ii:
	.zero		920


//--------------------- .nv.constant0._Z20sumReduction1_unrollPdS_ii --------------------------
	.section	.nv.constant0._Z20sumReduction1_unrollPdS_ii,"a",@progbits
	.sectionflags	@""
	.align	4
.nv.constant0._Z20sumReduction1_unrollPdS_ii:
	.zero		920


//--------------------- .nv.constant0._Z13sumReduction1PdS_ii --------------------------
	.section	.nv.constant0._Z13sumReduction1PdS_ii,"a",@progbits
	.sectionflags	@""
	.align	4
.nv.constant0._Z13sumReduction1PdS_ii:
	.zero		920


//--------------------- SYMBOLS --------------------------

	.type		.nv.reservedSmem.offset0,@object
	.size		.nv.reservedSmem.offset0,0x4
	.type		.nv.reservedSmem.cap,@object
	.size		.nv.reservedSmem.cap,0x4
